//
// Generated by NVIDIA NVVM Compiler
//
// Compiler Build ID: CL-36424714
// Cuda compilation tools, release 13.0, V13.0.88
// Based on NVVM 20.0.0
//

.version 9.0
.target sm_100
.address_size 64

	// .globl	_Z24movingSumSharedMemStaticPiS_i
// _ZZ24movingSumSharedMemStaticPiS_iE7shm_vec has been demoted

.visible .entry _Z24movingSumSharedMemStaticPiS_i(
	.param .u64 .ptr .align 1 _Z24movingSumSharedMemStaticPiS_i_param_0,
	.param .u64 .ptr .align 1 _Z24movingSumSharedMemStaticPiS_i_param_1,
	.param .u32 _Z24movingSumSharedMemStaticPiS_i_param_2
)
{
	.reg .pred 	%p<13>;
	.reg .b32 	%r<161>;
	.reg .b64 	%rd<8>;
	// demoted variable
	.shared .align 4 .b8 _ZZ24movingSumSharedMemStaticPiS_iE7shm_vec[2128];
	ld.param.u64 	%rd2, [_Z24movingSumSharedMemStaticPiS_i_param_0];
	ld.param.u64 	%rd3, [_Z24movingSumSharedMemStaticPiS_i_param_1];
	cvta.to.global.u64 	%rd4, %rd3;
	cvta.to.global.u64 	%rd5, %rd2;
	mov.u32 	%r42, %ctaid.x;
	mov.u32 	%r43, %ntid.x;
	mov.u32 	%r1, %tid.x;
	mad.lo.s32 	%r146, %r42, %r43, %r1;
	mul.wide.s32 	%rd6, %r146, 4;
	add.s64 	%rd7, %rd5, %rd6;
	ld.global.u32 	%r3, [%rd7];
	add.s64 	%rd1, %rd4, %rd6;
	setp.eq.s32 	%p1, %r42, 0;
	@%p1 bra 	$L__BB0_6;
	setp.eq.s32 	%p2, %r42, 127;
	@%p2 bra 	$L__BB0_7;
	setp.gt.u32 	%p3, %r1, 9;
	@%p3 bra 	$L__BB0_4;
	ld.global.u32 	%r56, [%rd1+-40];
	st.shared.u32 	[_ZZ24movingSumSharedMemStaticPiS_iE7shm_vec], %r56;
	ld.global.u32 	%r57, [%rd1+-36];
	st.shared.u32 	[_ZZ24movingSumSharedMemStaticPiS_iE7shm_vec+4], %r57;
	ld.global.u32 	%r58, [%rd1+-32];
	st.shared.u32 	[_ZZ24movingSumSharedMemStaticPiS_iE7shm_vec+8], %r58;
	ld.global.u32 	%r59, [%rd1+-28];
	st.shared.u32 	[_ZZ24movingSumSharedMemStaticPiS_iE7shm_vec+12], %r59;
	ld.global.u32 	%r60, [%rd1+-24];
	st.shared.u32 	[_ZZ24movingSumSharedMemStaticPiS_iE7shm_vec+16], %r60;
	ld.global.u32 	%r61, [%rd1+-20];
	st.shared.u32 	[_ZZ24movingSumSharedMemStaticPiS_iE7shm_vec+20], %r61;
	ld.global.u32 	%r62, [%rd1+-16];
	st.shared.u32 	[_ZZ24movingSumSharedMemStaticPiS_iE7shm_vec+24], %r62;
	ld.global.u32 	%r63, [%rd1+-12];
	st.shared.u32 	[_ZZ24movingSumSharedMemStaticPiS_iE7shm_vec+28], %r63;
	ld.global.u32 	%r64, [%rd1+-8];
	st.shared.u32 	[_ZZ24movingSumSharedMemStaticPiS_iE7shm_vec+32], %r64;
	ld.global.u32 	%r65, [%rd1+-4];
	st.shared.u32 	[_ZZ24movingSumSharedMemStaticPiS_iE7shm_vec+36], %r65;
	bra.uni 	$L__BB0_8;
$L__BB0_4:
	setp.lt.u32 	%p4, %r1, 503;
	@%p4 bra 	$L__BB0_8;
	ld.global.u32 	%r46, [%rd1+40];
	st.shared.u32 	[_ZZ24movingSumSharedMemStaticPiS_iE7shm_vec+2048], %r46;
	ld.global.u32 	%r47, [%rd1+44];
	st.shared.u32 	[_ZZ24movingSumSharedMemStaticPiS_iE7shm_vec+2052], %r47;
	ld.global.u32 	%r48, [%rd1+48];
	st.shared.u32 	[_ZZ24movingSumSharedMemStaticPiS_iE7shm_vec+2056], %r48;
	ld.global.u32 	%r49, [%rd1+52];
	st.shared.u32 	[_ZZ24movingSumSharedMemStaticPiS_iE7shm_vec+2060], %r49;
	ld.global.u32 	%r50, [%rd1+56];
	st.shared.u32 	[_ZZ24movingSumSharedMemStaticPiS_iE7shm_vec+2064], %r50;
	ld.global.u32 	%r51, [%rd1+60];
	st.shared.u32 	[_ZZ24movingSumSharedMemStaticPiS_iE7shm_vec+2068], %r51;
	ld.global.u32 	%r52, [%rd1+64];
	st.shared.u32 	[_ZZ24movingSumSharedMemStaticPiS_iE7shm_vec+2072], %r52;
	ld.global.u32 	%r53, [%rd1+68];
	st.shared.u32 	[_ZZ24movingSumSharedMemStaticPiS_iE7shm_vec+2076], %r53;
	ld.global.u32 	%r54, [%rd1+72];
	st.shared.u32 	[_ZZ24movingSumSharedMemStaticPiS_iE7shm_vec+2080], %r54;
	ld.global.u32 	%r55, [%rd1+76];
	st.shared.u32 	[_ZZ24movingSumSharedMemStaticPiS_iE7shm_vec+2084], %r55;
	bra.uni 	$L__BB0_8;
$L__BB0_6:
	mov.b32 	%r45, 0;
	st.shared.u32 	[_ZZ24movingSumSharedMemStaticPiS_iE7shm_vec], %r45;
	st.shared.u32 	[_ZZ24movingSumSharedMemStaticPiS_iE7shm_vec+4], %r45;
	st.shared.u32 	[_ZZ24movingSumSharedMemStaticPiS_iE7shm_vec+8], %r45;
	st.shared.u32 	[_ZZ24movingSumSharedMemStaticPiS_iE7shm_vec+12], %r45;
	st.shared.u32 	[_ZZ24movingSumSharedMemStaticPiS_iE7shm_vec+16], %r45;
	st.shared.u32 	[_ZZ24movingSumSharedMemStaticPiS_iE7shm_vec+20], %r45;
	st.shared.u32 	[_ZZ24movingSumSharedMemStaticPiS_iE7shm_vec+24], %r45;
	st.shared.u32 	[_ZZ24movingSumSharedMemStaticPiS_iE7shm_vec+28], %r45;
	st.shared.u32 	[_ZZ24movingSumSharedMemStaticPiS_iE7shm_vec+32], %r45;
	st.shared.u32 	[_ZZ24movingSumSharedMemStaticPiS_iE7shm_vec+36], %r45;
	bra.uni 	$L__BB0_8;
$L__BB0_7:
	mov.b32 	%r44, 0;
	st.shared.u32 	[_ZZ24movingSumSharedMemStaticPiS_iE7shm_vec+2048], %r44;
	st.shared.u32 	[_ZZ24movingSumSharedMemStaticPiS_iE7shm_vec+2052], %r44;
	st.shared.u32 	[_ZZ24movingSumSharedMemStaticPiS_iE7shm_vec+2056], %r44;
	st.shared.u32 	[_ZZ24movingSumSharedMemStaticPiS_iE7shm_vec+2060], %r44;
	st.shared.u32 	[_ZZ24movingSumSharedMemStaticPiS_iE7shm_vec+2064], %r44;
	st.shared.u32 	[_ZZ24movingSumSharedMemStaticPiS_iE7shm_vec+2068], %r44;
	st.shared.u32 	[_ZZ24movingSumSharedMemStaticPiS_iE7shm_vec+2072], %r44;
	st.shared.u32 	[_ZZ24movingSumSharedMemStaticPiS_iE7shm_vec+2076], %r44;
	st.shared.u32 	[_ZZ24movingSumSharedMemStaticPiS_iE7shm_vec+2080], %r44;
	st.shared.u32 	[_ZZ24movingSumSharedMemStaticPiS_iE7shm_vec+2084], %r44;
$L__BB0_8:
	shl.b32 	%r68, %r1, 2;
	mov.u32 	%r69, _ZZ24movingSumSharedMemStaticPiS_iE7shm_vec;
	add.s32 	%r70, %r69, %r68;
	st.shared.u32 	[%r70+40], %r3;
	bar.sync 	0;
	add.s32 	%r152, %r146, -10;
	add.s32 	%r71, %r146, 10;
	max.s32 	%r72, %r152, %r71;
	sub.s32 	%r73, %r72, %r146;
	add.s32 	%r5, %r73, 11;
	add.s32 	%r74, %r73, 10;
	and.b32  	%r6, %r5, 15;
	setp.lt.u32 	%p5, %r74, 15;
	mov.b32 	%r160, 0;
	@%p5 bra 	$L__BB0_12;
	and.b32  	%r76, %r5, -16;
	neg.s32 	%r145, %r76;
	shl.b32 	%r77, %r146, 2;
	add.s32 	%r79, %r77, %r69;
	add.s32 	%r144, %r79, -8;
	mov.b32 	%r160, 0;
$L__BB0_10:
	.pragma "nounroll";
	ld.shared.u32 	%r80, [%r144+-32];
	add.s32 	%r81, %r80, %r160;
	ld.shared.u32 	%r82, [%r144+-28];
	add.s32 	%r83, %r82, %r81;
	ld.shared.u32 	%r84, [%r144+-24];
	add.s32 	%r85, %r84, %r83;
	ld.shared.u32 	%r86, [%r144+-20];
	add.s32 	%r87, %r86, %r85;
	ld.shared.u32 	%r88, [%r144+-16];
	add.s32 	%r89, %r88, %r87;
	ld.shared.u32 	%r90, [%r144+-12];
	add.s32 	%r91, %r90, %r89;
	ld.shared.u32 	%r92, [%r144+-8];
	add.s32 	%r93, %r92, %r91;
	ld.shared.u32 	%r94, [%r144+-4];
	add.s32 	%r95, %r94, %r93;
	ld.shared.u32 	%r96, [%r144];
	add.s32 	%r97, %r96, %r95;
	ld.shared.u32 	%r98, [%r144+4];
	add.s32 	%r99, %r98, %r97;
	ld.shared.u32 	%r100, [%r144+8];
	add.s32 	%r101, %r100, %r99;
	ld.shared.u32 	%r102, [%r144+12];
	add.s32 	%r103, %r102, %r101;
	ld.shared.u32 	%r104, [%r144+16];
	add.s32 	%r105, %r104, %r103;
	ld.shared.u32 	%r106, [%r144+20];
	add.s32 	%r107, %r106, %r105;
	ld.shared.u32 	%r108, [%r144+24];
	add.s32 	%r109, %r108, %r107;
	ld.shared.u32 	%r110, [%r144+28];
	add.s32 	%r160, %r110, %r109;
	add.s32 	%r146, %r146, 16;
	add.s32 	%r145, %r145, 16;
	add.s32 	%r144, %r144, 64;
	setp.ne.s32 	%p6, %r145, 0;
	@%p6 bra 	$L__BB0_10;
	add.s32 	%r152, %r146, -10;
$L__BB0_12:
	setp.eq.s32 	%p7, %r6, 0;
	@%p7 bra 	$L__BB0_21;
	and.b32  	%r21, %r5, 7;
	setp.lt.u32 	%p8, %r6, 8;
	@%p8 bra 	$L__BB0_15;
	shl.b32 	%r112, %r152, 2;
	add.s32 	%r114, %r69, %r112;
	ld.shared.u32 	%r115, [%r114];
	add.s32 	%r116, %r115, %r160;
	ld.shared.u32 	%r117, [%r114+4];
	add.s32 	%r118, %r117, %r116;
	ld.shared.u32 	%r119, [%r114+8];
	add.s32 	%r120, %r119, %r118;
	ld.shared.u32 	%r121, [%r114+12];
	add.s32 	%r122, %r121, %r120;
	ld.shared.u32 	%r123, [%r114+16];
	add.s32 	%r124, %r123, %r122;
	ld.shared.u32 	%r125, [%r114+20];
	add.s32 	%r126, %r125, %r124;
	ld.shared.u32 	%r127, [%r114+24];
	add.s32 	%r128, %r127, %r126;
	ld.shared.u32 	%r129, [%r114+28];
	add.s32 	%r160, %r129, %r128;
	add.s32 	%r152, %r152, 8;
$L__BB0_15:
	setp.eq.s32 	%p9, %r21, 0;
	@%p9 bra 	$L__BB0_21;
	and.b32  	%r27, %r5, 3;
	setp.lt.u32 	%p10, %r21, 4;
	@%p10 bra 	$L__BB0_18;
	shl.b32 	%r131, %r152, 2;
	add.s32 	%r133, %r69, %r131;
	ld.shared.u32 	%r134, [%r133];
	add.s32 	%r135, %r134, %r160;
	ld.shared.u32 	%r136, [%r133+4];
	add.s32 	%r137, %r136, %r135;
	ld.shared.u32 	%r138, [%r133+8];
	add.s32 	%r139, %r138, %r137;
	ld.shared.u32 	%r140, [%r133+12];
	add.s32 	%r160, %r140, %r139;
	add.s32 	%r152, %r152, 4;
$L__BB0_18:
	setp.eq.s32 	%p11, %r27, 0;
	@%p11 bra 	$L__BB0_21;
	shl.b32 	%r141, %r152, 2;
	add.s32 	%r158, %r69, %r141;
	neg.s32 	%r157, %r27;
$L__BB0_20:
	.pragma "nounroll";
	ld.shared.u32 	%r143, [%r158];
	add.s32 	%r160, %r143, %r160;
	add.s32 	%r158, %r158, 4;
	add.s32 	%r157, %r157, 1;
	setp.ne.s32 	%p12, %r157, 0;
	@%p12 bra 	$L__BB0_20;
$L__BB0_21:
	st.global.u32 	[%rd1], %r160;
	ret;

}
	// .globl	_Z25movingSumSharedMemDynamicPiS_i
.visible .entry _Z25movingSumSharedMemDynamicPiS_i(
	.param .u64 .ptr .align 1 _Z25movingSumSharedMemDynamicPiS_i_param_0,
	.param .u64 .ptr .align 1 _Z25movingSumSharedMemDynamicPiS_i_param_1,
	.param .u32 _Z25movingSumSharedMemDynamicPiS_i_param_2
)
{


	ret;

}
	// .globl	_Z16movingSumAtomicsPiS_i
.visible .entry _Z16movingSumAtomicsPiS_i(
	.param .u64 .ptr .align 1 _Z16movingSumAtomicsPiS_i_param_0,
	.param .u64 .ptr .align 1 _Z16movingSumAtomicsPiS_i_param_1,
	.param .u32 _Z16movingSumAtomicsPiS_i_param_2
)
{


	ret;

}
	// .globl	_Z15movingSumGlobalPiS_i
.visible .entry _Z15movingSumGlobalPiS_i(
	.param .u64 .ptr .align 1 _Z15movingSumGlobalPiS_i_param_0,
	.param .u64 .ptr .align 1 _Z15movingSumGlobalPiS_i_param_1,
	.param .u32 _Z15movingSumGlobalPiS_i_param_2
)
{
	.reg .pred 	%p<26>;
	.reg .b32 	%r<300>;
	.reg .b64 	%rd<46>;

	ld.param.u64 	%rd4, [_Z15movingSumGlobalPiS_i_param_0];
	ld.param.u64 	%rd3, [_Z15movingSumGlobalPiS_i_param_1];
	ld.param.u32 	%r83, [_Z15movingSumGlobalPiS_i_param_2];
	cvta.to.global.u64 	%rd1, %rd4;
	mov.u32 	%r1, %tid.x;
	mov.u32 	%r84, %ctaid.x;
	mov.u32 	%r85, %ntid.x;
	mul.lo.s32 	%r2, %r84, %r85;
	add.s32 	%r86, %r2, %r1;
	setp.lt.s32 	%p1, %r86, 10;
	add.s32 	%r4, %r83, -10;
	setp.ge.s32 	%p2, %r86, %r4;
	mov.b32 	%r299, 0;
	or.pred  	%p3, %p1, %p2;
	@%p3 bra 	$L__BB3_2;
	add.s32 	%r87, %r86, -10;
	mul.wide.u32 	%rd5, %r87, 4;
	add.s64 	%rd6, %rd1, %rd5;
	ld.global.u32 	%r88, [%rd6];
	add.s32 	%r89, %r86, -9;
	mul.wide.u32 	%rd7, %r89, 4;
	add.s64 	%rd8, %rd1, %rd7;
	ld.global.u32 	%r90, [%rd8];
	add.s32 	%r91, %r90, %r88;
	add.s32 	%r92, %r86, -8;
	mul.wide.u32 	%rd9, %r92, 4;
	add.s64 	%rd10, %rd1, %rd9;
	ld.global.u32 	%r93, [%rd10];
	add.s32 	%r94, %r93, %r91;
	add.s32 	%r95, %r86, -7;
	mul.wide.u32 	%rd11, %r95, 4;
	add.s64 	%rd12, %rd1, %rd11;
	ld.global.u32 	%r96, [%rd12];
	add.s32 	%r97, %r96, %r94;
	add.s32 	%r98, %r86, -6;
	mul.wide.u32 	%rd13, %r98, 4;
	add.s64 	%rd14, %rd1, %rd13;
	ld.global.u32 	%r99, [%rd14];
	add.s32 	%r100, %r99, %r97;
	add.s32 	%r101, %r86, -5;
	mul.wide.u32 	%rd15, %r101, 4;
	add.s64 	%rd16, %rd1, %rd15;
	ld.global.u32 	%r102, [%rd16];
	add.s32 	%r103, %r102, %r100;
	add.s32 	%r104, %r86, -4;
	mul.wide.u32 	%rd17, %r104, 4;
	add.s64 	%rd18, %rd1, %rd17;
	ld.global.u32 	%r105, [%rd18];
	add.s32 	%r106, %r105, %r103;
	add.s32 	%r107, %r86, -3;
	mul.wide.u32 	%rd19, %r107, 4;
	add.s64 	%rd20, %rd1, %rd19;
	ld.global.u32 	%r108, [%rd20];
	add.s32 	%r109, %r108, %r106;
	add.s32 	%r110, %r86, -2;
	mul.wide.u32 	%rd21, %r110, 4;
	add.s64 	%rd22, %rd1, %rd21;
	ld.global.u32 	%r111, [%rd22];
	add.s32 	%r112, %r111, %r109;
	add.s32 	%r113, %r86, -1;
	mul.wide.u32 	%rd23, %r113, 4;
	add.s64 	%rd24, %rd1, %rd23;
	ld.global.u32 	%r114, [%rd24];
	add.s32 	%r115, %r114, %r112;
	mul.wide.u32 	%rd25, %r86, 4;
	add.s64 	%rd26, %rd1, %rd25;
	ld.global.u32 	%r116, [%rd26];
	add.s32 	%r117, %r116, %r115;
	ld.global.u32 	%r118, [%rd26+4];
	add.s32 	%r119, %r118, %r117;
	ld.global.u32 	%r120, [%rd26+8];
	add.s32 	%r121, %r120, %r119;
	ld.global.u32 	%r122, [%rd26+12];
	add.s32 	%r123, %r122, %r121;
	ld.global.u32 	%r124, [%rd26+16];
	add.s32 	%r125, %r124, %r123;
	ld.global.u32 	%r126, [%rd26+20];
	add.s32 	%r127, %r126, %r125;
	ld.global.u32 	%r128, [%rd26+24];
	add.s32 	%r129, %r128, %r127;
	ld.global.u32 	%r130, [%rd26+28];
	add.s32 	%r131, %r130, %r129;
	ld.global.u32 	%r132, [%rd26+32];
	add.s32 	%r133, %r132, %r131;
	ld.global.u32 	%r134, [%rd26+36];
	add.s32 	%r135, %r134, %r133;
	ld.global.u32 	%r136, [%rd26+40];
	add.s32 	%r299, %r136, %r135;
$L__BB3_2:
	add.s32 	%r7, %r86, 10;
	setp.gt.u32 	%p4, %r7, 19;
	@%p4 bra 	$L__BB3_15;
	neg.s32 	%r271, %r86;
	add.s32 	%r9, %r86, 11;
	and.b32  	%r10, %r9, 15;
	setp.lt.u32 	%p5, %r7, 15;
	@%p5 bra 	$L__BB3_6;
	and.b32  	%r139, %r9, -16;
	neg.s32 	%r267, %r139;
	mov.b32 	%r266, 0;
$L__BB3_5:
	.pragma "nounroll";
	mul.wide.s32 	%rd27, %r266, 4;
	add.s64 	%rd28, %rd1, %rd27;
	ld.global.u32 	%r140, [%rd28];
	add.s32 	%r141, %r140, %r299;
	ld.global.u32 	%r142, [%rd28+4];
	add.s32 	%r143, %r142, %r141;
	ld.global.u32 	%r144, [%rd28+8];
	add.s32 	%r145, %r144, %r143;
	ld.global.u32 	%r146, [%rd28+12];
	add.s32 	%r147, %r146, %r145;
	ld.global.u32 	%r148, [%rd28+16];
	add.s32 	%r149, %r148, %r147;
	ld.global.u32 	%r150, [%rd28+20];
	add.s32 	%r151, %r150, %r149;
	ld.global.u32 	%r152, [%rd28+24];
	add.s32 	%r153, %r152, %r151;
	ld.global.u32 	%r154, [%rd28+28];
	add.s32 	%r155, %r154, %r153;
	ld.global.u32 	%r156, [%rd28+32];
	add.s32 	%r157, %r156, %r155;
	ld.global.u32 	%r158, [%rd28+36];
	add.s32 	%r159, %r158, %r157;
	ld.global.u32 	%r160, [%rd28+40];
	add.s32 	%r161, %r160, %r159;
	ld.global.u32 	%r162, [%rd28+44];
	add.s32 	%r163, %r162, %r161;
	ld.global.u32 	%r164, [%rd28+48];
	add.s32 	%r165, %r164, %r163;
	ld.global.u32 	%r166, [%rd28+52];
	add.s32 	%r167, %r166, %r165;
	ld.global.u32 	%r168, [%rd28+56];
	add.s32 	%r169, %r168, %r167;
	ld.global.u32 	%r170, [%rd28+60];
	add.s32 	%r299, %r170, %r169;
	add.s32 	%r271, %r271, 16;
	add.s32 	%r267, %r267, 16;
	add.s32 	%r266, %r266, 16;
	setp.ne.s32 	%p6, %r267, 0;
	@%p6 bra 	$L__BB3_5;
$L__BB3_6:
	setp.eq.s32 	%p7, %r10, 0;
	@%p7 bra 	$L__BB3_15;
	and.b32  	%r23, %r9, 7;
	setp.lt.u32 	%p8, %r10, 8;
	@%p8 bra 	$L__BB3_9;
	add.s32 	%r172, %r271, %r86;
	mul.wide.s32 	%rd29, %r172, 4;
	add.s64 	%rd30, %rd1, %rd29;
	ld.global.u32 	%r173, [%rd30];
	add.s32 	%r174, %r173, %r299;
	ld.global.u32 	%r175, [%rd30+4];
	add.s32 	%r176, %r175, %r174;
	ld.global.u32 	%r177, [%rd30+8];
	add.s32 	%r178, %r177, %r176;
	ld.global.u32 	%r179, [%rd30+12];
	add.s32 	%r180, %r179, %r178;
	ld.global.u32 	%r181, [%rd30+16];
	add.s32 	%r182, %r181, %r180;
	ld.global.u32 	%r183, [%rd30+20];
	add.s32 	%r184, %r183, %r182;
	ld.global.u32 	%r185, [%rd30+24];
	add.s32 	%r186, %r185, %r184;
	ld.global.u32 	%r187, [%rd30+28];
	add.s32 	%r299, %r187, %r186;
	add.s32 	%r271, %r271, 8;
$L__BB3_9:
	setp.eq.s32 	%p9, %r23, 0;
	@%p9 bra 	$L__BB3_15;
	and.b32  	%r29, %r9, 3;
	setp.lt.u32 	%p10, %r23, 4;
	@%p10 bra 	$L__BB3_12;
	add.s32 	%r189, %r271, %r86;
	mul.wide.s32 	%rd31, %r189, 4;
	add.s64 	%rd32, %rd1, %rd31;
	ld.global.u32 	%r190, [%rd32];
	add.s32 	%r191, %r190, %r299;
	ld.global.u32 	%r192, [%rd32+4];
	add.s32 	%r193, %r192, %r191;
	ld.global.u32 	%r194, [%rd32+8];
	add.s32 	%r195, %r194, %r193;
	ld.global.u32 	%r196, [%rd32+12];
	add.s32 	%r299, %r196, %r195;
	add.s32 	%r271, %r271, 4;
$L__BB3_12:
	setp.eq.s32 	%p11, %r29, 0;
	@%p11 bra 	$L__BB3_15;
	add.s32 	%r197, %r1, %r271;
	add.s32 	%r280, %r197, %r2;
	neg.s32 	%r279, %r29;
$L__BB3_14:
	.pragma "nounroll";
	mul.wide.s32 	%rd33, %r280, 4;
	add.s64 	%rd34, %rd1, %rd33;
	ld.global.u32 	%r198, [%rd34];
	add.s32 	%r299, %r198, %r299;
	add.s32 	%r280, %r280, 1;
	add.s32 	%r279, %r279, 1;
	setp.ne.s32 	%p12, %r279, 0;
	@%p12 bra 	$L__BB3_14;
$L__BB3_15:
	setp.le.s32 	%p13, %r83, %r86;
	setp.lt.s32 	%p14, %r86, %r4;
	sub.s32 	%r199, %r83, %r86;
	setp.lt.s32 	%p15, %r199, -9;
	or.pred  	%p16, %p14, %p15;
	or.pred  	%p17, %p16, %p13;
	@%p17 bra 	$L__BB3_29;
	add.s32 	%r44, %r199, 10;
	add.s32 	%r203, %r199, 9;
	and.b32  	%r45, %r44, 15;
	setp.lt.u32 	%p18, %r203, 15;
	mov.b32 	%r291, -10;
	@%p18 bra 	$L__BB3_20;
	and.b32  	%r205, %r44, -16;
	neg.s32 	%r285, %r205;
	add.s64 	%rd2, %rd1, 32;
	add.s32 	%r283, %r86, -10;
	mov.b32 	%r284, 0;
$L__BB3_18:
	.pragma "nounroll";
	mul.wide.s32 	%rd35, %r283, 4;
	add.s64 	%rd36, %rd2, %rd35;
	ld.global.u32 	%r206, [%rd36+-32];
	add.s32 	%r207, %r206, %r299;
	ld.global.u32 	%r208, [%rd36+-28];
	add.s32 	%r209, %r208, %r207;
	ld.global.u32 	%r210, [%rd36+-24];
	add.s32 	%r211, %r210, %r209;
	ld.global.u32 	%r212, [%rd36+-20];
	add.s32 	%r213, %r212, %r211;
	ld.global.u32 	%r214, [%rd36+-16];
	add.s32 	%r215, %r214, %r213;
	ld.global.u32 	%r216, [%rd36+-12];
	add.s32 	%r217, %r216, %r215;
	ld.global.u32 	%r218, [%rd36+-8];
	add.s32 	%r219, %r218, %r217;
	ld.global.u32 	%r220, [%rd36+-4];
	add.s32 	%r221, %r220, %r219;
	ld.global.u32 	%r222, [%rd36];
	add.s32 	%r223, %r222, %r221;
	ld.global.u32 	%r224, [%rd36+4];
	add.s32 	%r225, %r224, %r223;
	ld.global.u32 	%r226, [%rd36+8];
	add.s32 	%r227, %r226, %r225;
	ld.global.u32 	%r228, [%rd36+12];
	add.s32 	%r229, %r228, %r227;
	ld.global.u32 	%r230, [%rd36+16];
	add.s32 	%r231, %r230, %r229;
	ld.global.u32 	%r232, [%rd36+20];
	add.s32 	%r233, %r232, %r231;
	ld.global.u32 	%r234, [%rd36+24];
	add.s32 	%r235, %r234, %r233;
	ld.global.u32 	%r236, [%rd36+28];
	add.s32 	%r299, %r236, %r235;
	add.s32 	%r285, %r285, 16;
	add.s32 	%r284, %r284, 16;
	add.s32 	%r283, %r283, 16;
	setp.ne.s32 	%p19, %r285, 0;
	@%p19 bra 	$L__BB3_18;
	add.s32 	%r291, %r284, -10;
$L__BB3_20:
	setp.eq.s32 	%p20, %r45, 0;
	@%p20 bra 	$L__BB3_29;
	and.b32  	%r60, %r44, 7;
	setp.lt.u32 	%p21, %r45, 8;
	@%p21 bra 	$L__BB3_23;
	add.s32 	%r238, %r291, %r86;
	mul.wide.s32 	%rd37, %r238, 4;
	add.s64 	%rd38, %rd1, %rd37;
	ld.global.u32 	%r239, [%rd38];
	add.s32 	%r240, %r239, %r299;
	ld.global.u32 	%r241, [%rd38+4];
	add.s32 	%r242, %r241, %r240;
	ld.global.u32 	%r243, [%rd38+8];
	add.s32 	%r244, %r243, %r242;
	ld.global.u32 	%r245, [%rd38+12];
	add.s32 	%r246, %r245, %r244;
	ld.global.u32 	%r247, [%rd38+16];
	add.s32 	%r248, %r247, %r246;
	ld.global.u32 	%r249, [%rd38+20];
	add.s32 	%r250, %r249, %r248;
	ld.global.u32 	%r251, [%rd38+24];
	add.s32 	%r252, %r251, %r250;
	ld.global.u32 	%r253, [%rd38+28];
	add.s32 	%r299, %r253, %r252;
	add.s32 	%r291, %r291, 8;
$L__BB3_23:
	setp.eq.s32 	%p22, %r60, 0;
	@%p22 bra 	$L__BB3_29;
	and.b32  	%r66, %r44, 3;
	setp.lt.u32 	%p23, %r60, 4;
	@%p23 bra 	$L__BB3_26;
	add.s32 	%r255, %r291, %r86;
	mul.wide.s32 	%rd39, %r255, 4;
	add.s64 	%rd40, %rd1, %rd39;
	ld.global.u32 	%r256, [%rd40];
	add.s32 	%r257, %r256, %r299;
	ld.global.u32 	%r258, [%rd40+4];
	add.s32 	%r259, %r258, %r257;
	ld.global.u32 	%r260, [%rd40+8];
	add.s32 	%r261, %r260, %r259;
	ld.global.u32 	%r262, [%rd40+12];
	add.s32 	%r299, %r262, %r261;
	add.s32 	%r291, %r291, 4;
$L__BB3_26:
	setp.eq.s32 	%p24, %r66, 0;
	@%p24 bra 	$L__BB3_29;
	add.s32 	%r263, %r1, %r291;
	add.s32 	%r297, %r263, %r2;
	neg.s32 	%r296, %r66;
$L__BB3_28:
	.pragma "nounroll";
	mul.wide.s32 	%rd41, %r297, 4;
	add.s64 	%rd42, %rd1, %rd41;
	ld.global.u32 	%r264, [%rd42];
	add.s32 	%r299, %r264, %r299;
	add.s32 	%r297, %r297, 1;
	add.s32 	%r296, %r296, 1;
	setp.ne.s32 	%p25, %r296, 0;
	@%p25 bra 	$L__BB3_28;
$L__BB3_29:
	cvta.to.global.u64 	%rd43, %rd3;
	mul.wide.s32 	%rd44, %r86, 4;
	add.s64 	%rd45, %rd43, %rd44;
	st.global.u32 	[%rd45], %r299;
	ret;

}


// ===== COMPILED SASS (sm_100) =====

	.target	sm_100

	.elftype	@"ET_EXEC"


//--------------------- .note.nv.tkinfo           --------------------------
	.section	.note.nv.tkinfo,"",@"SHT_NOTE"
	.sectionflags	@"SHF_NOTE_NV_TKINFO"
	.tkinfo
        /*0018*/ 	.word	0x00000002
        /*0030*/ 	.string	""
        /*0030*/ 	.string	"ptxas"
        /*0030*/ 	.string	"Cuda compilation tools, release 13.0, V13.0.88"
        /*0030*/ 	.string	"Build cuda_13.0.r13.0/compiler.36424714_0"
        /*0030*/ 	.string	"-arch sm_100 -m 64 "



//--------------------- .note.nv.cuinfo           --------------------------
	.section	.note.nv.cuinfo,"",@"SHT_NOTE"
	.sectionflags	@"SHF_NOTE_NV_CUINFO"
        /*0018*/ 	.short	0x0002
        /*001a*/ 	.short	0x0064
        /*001c*/ 	.short	0x0082
	.zero		2


//--------------------- .nv.info                  --------------------------
	.section	.nv.info,"",@"SHT_CUDA_INFO"
	.align	4


	//----- nvinfo : EIATTR_REGCOUNT
	.align		4
        /*0000*/ 	.byte	0x04, 0x2f
        /*0002*/ 	.short	(.L_1 - .L_0)
	.align		4
.L_0:
        /*0004*/ 	.word	index@(_Z24movingSumSharedMemStaticPiS_i)
        /*0008*/ 	.word	0x0000001b


	//----- nvinfo : EIATTR_FRAME_SIZE
	.align		4
.L_1:
        /*000c*/ 	.byte	0x04, 0x11
        /*000e*/ 	.short	(.L_3 - .L_2)
	.align		4
.L_2:
        /*0010*/ 	.word	index@(_Z24movingSumSharedMemStaticPiS_i)
        /*0014*/ 	.word	0x00000000


	//----- nvinfo : EIATTR_REGCOUNT
	.align		4
.L_3:
        /*0018*/ 	.byte	0x04, 0x2f
        /*001a*/ 	.short	(.L_5 - .L_4)
	.align		4
.L_4:
        /*001c*/ 	.word	index@(_Z25movingSumSharedMemDynamicPiS_i)
        /*0020*/ 	.word	0x00000004


	//----- nvinfo : EIATTR_FRAME_SIZE
	.align		4
.L_5:
        /*0024*/ 	.byte	0x04, 0x11
        /*0026*/ 	.short	(.L_7 - .L_6)
	.align		4
.L_6:
        /*0028*/ 	.word	index@(_Z25movingSumSharedMemDynamicPiS_i)
        /*002c*/ 	.word	0x00000000


	//----- nvinfo : EIATTR_REGCOUNT
	.align		4
.L_7:
        /*0030*/ 	.byte	0x04, 0x2f
        /*0032*/ 	.short	(.L_9 - .L_8)
	.align		4
.L_8:
        /*0034*/ 	.word	index@(_Z16movingSumAtomicsPiS_i)
        /*0038*/ 	.word	0x00000004


	//----- nvinfo : EIATTR_FRAME_SIZE
	.align		4
.L_9:
        /*003c*/ 	.byte	0x04, 0x11
        /*003e*/ 	.short	(.L_11 - .L_10)
	.align		4
.L_10:
        /*0040*/ 	.word	index@(_Z16movingSumAtomicsPiS_i)
        /*0044*/ 	.word	0x00000000


	//----- nvinfo : EIATTR_REGCOUNT
	.align		4
.L_11:
        /*0048*/ 	.byte	0x04, 0x2f
        /*004a*/ 	.short	(.L_13 - .L_12)
	.align		4
.L_12:
        /*004c*/ 	.word	index@(_Z15movingSumGlobalPiS_i)
        /*0050*/ 	.word	0x0000001e


	//----- nvinfo : EIATTR_FRAME_SIZE
	.align		4
.L_13:
        /*0054*/ 	.byte	0x04, 0x11
        /*0056*/ 	.short	(.L_15 - .L_14)
	.align		4
.L_14:
        /*0058*/ 	.word	index@(_Z15movingSumGlobalPiS_i)
        /*005c*/ 	.word	0x00000000


	//----- nvinfo : EIATTR_MIN_STACK_SIZE
	.align		4
.L_15:
        /*0060*/ 	.byte	0x04, 0x12
        /*0062*/ 	.short	(.L_17 - .L_16)
	.align		4
.L_16:
        /*0064*/ 	.word	index@(_Z15movingSumGlobalPiS_i)
        /*0068*/ 	.word	0x00000000


	//----- nvinfo : EIATTR_MIN_STACK_SIZE
	.align		4
.L_17:
        /*006c*/ 	.byte	0x04, 0x12
        /*006e*/ 	.short	(.L_19 - .L_18)
	.align		4
.L_18:
        /*0070*/ 	.word	index@(_Z16movingSumAtomicsPiS_i)
        /*0074*/ 	.word	0x00000000


	//----- nvinfo : EIATTR_MIN_STACK_SIZE
	.align		4
.L_19:
        /*0078*/ 	.byte	0x04, 0x12
        /*007a*/ 	.short	(.L_21 - .L_20)
	.align		4
.L_20:
        /*007c*/ 	.word	index@(_Z25movingSumSharedMemDynamicPiS_i)
        /*0080*/ 	.word	0x00000000


	//----- nvinfo : EIATTR_MIN_STACK_SIZE
	.align		4
.L_21:
        /*0084*/ 	.byte	0x04, 0x12
        /*0086*/ 	.short	(.L_23 - .L_22)
	.align		4
.L_22:
        /*0088*/ 	.word	index@(_Z24movingSumSharedMemStaticPiS_i)
        /*008c*/ 	.word	0x00000000
.L_23:


//--------------------- .nv.compat                --------------------------
	.section	.nv.compat,"",@"SHT_CUDA_COMPAT_INFO"
	.align	4
        /*0000*/ 	.byte	0x02, 0x09, 0x00, 0x00, 0x02, 0x02, 0x01, 0x00, 0x02, 0x05, 0x05, 0x00, 0x03, 0x07, 0x01, 0x01
        /*0010*/ 	.byte	0x02, 0x03, 0x00, 0x00, 0x02, 0x06, 0x01, 0x00, 0x04, 0x0b, 0x08, 0x00, 0x09, 0x00, 0x00, 0x00
        /*0020*/ 	.byte	0x00, 0x00, 0x00, 0x00


//--------------------- .nv.info._Z15movingSumGlobalPiS_i --------------------------
	.section	.nv.info._Z15movingSumGlobalPiS_i,"",@"SHT_CUDA_INFO"
	.sectionflags	@""
	.align	4


	//----- nvinfo : EIATTR_CUDA_API_VERSION
	.align		4
        /*0000*/ 	.byte	0x04, 0x37
        /*0002*/ 	.short	(.L_25 - .L_24)
.L_24:
        /*0004*/ 	.word	0x00000082


	//----- nvinfo : EIATTR_KPARAM_INFO
	.align		4
.L_25:
        /*0008*/ 	.byte	0x04, 0x17
        /*000a*/ 	.short	(.L_27 - .L_26)
.L_26:
        /*000c*/ 	.word	0x00000000
        /*0010*/ 	.short	0x0002
        /*0012*/ 	.short	0x0010
        /*0014*/ 	.byte	0x00, 0xf0, 0x11, 0x00


	//----- nvinfo : EIATTR_KPARAM_INFO
	.align		4
.L_27:
        /*0018*/ 	.byte	0x04, 0x17
        /*001a*/ 	.short	(.L_29 - .L_28)
.L_28:
        /*001c*/ 	.word	0x00000000
        /*0020*/ 	.short	0x0001
        /*0022*/ 	.short	0x0008
        /*0024*/ 	.byte	0x00, 0xf5, 0x21, 0x00


	//----- nvinfo : EIATTR_KPARAM_INFO
	.align		4
.L_29:
        /*0028*/ 	.byte	0x04, 0x17
        /*002a*/ 	.short	(.L_31 - .L_30)
.L_30:
        /*002c*/ 	.word	0x00000000
        /*0030*/ 	.short	0x0000
        /*0032*/ 	.short	0x0000
        /*0034*/ 	.byte	0x00, 0xf5, 0x21, 0x00


	//----- nvinfo : EIATTR_SPARSE_MMA_MASK
	.align		4
.L_31:
        /*0038*/ 	.byte	0x03, 0x50
        /*003a*/ 	.short	0x0000


	//----- nvinfo : EIATTR_MAXREG_COUNT
	.align		4
        /*003c*/ 	.byte	0x03, 0x1b
        /*003e*/ 	.short	0x00ff


	//----- nvinfo : EIATTR_MERCURY_ISA_VERSION
	.align		4
        /*0040*/ 	.byte	0x03, 0x5f
        /*0042*/ 	.short	0x0101


	//----- nvinfo : EIATTR_VRC_CTA_INIT_COUNT
	.align		4
        /*0044*/ 	.byte	0x02, 0x4a
	.zero		1
	.zero		1


	//----- nvinfo : EIATTR_EXIT_INSTR_OFFSETS
	.align		4
        /*0048*/ 	.byte	0x04, 0x1c
        /*004a*/ 	.short	(.L_33 - .L_32)


	//   ....[0]....
.L_32:
        /*004c*/ 	.word	0x00001140


	//----- nvinfo : EIATTR_CRS_STACK_SIZE
	.align		4
.L_33:
        /*0050*/ 	.byte	0x04, 0x1e
        /*0052*/ 	.short	(.L_35 - .L_34)
.L_34:
        /*0054*/ 	.word	0x00000000


	//----- nvinfo : EIATTR_CBANK_PARAM_SIZE
	.align		4
.L_35:
        /*0058*/ 	.byte	0x03, 0x19
        /*005a*/ 	.short	0x0014


	//----- nvinfo : EIATTR_PARAM_CBANK
	.align		4
        /*005c*/ 	.byte	0x04, 0x0a
        /*005e*/ 	.short	(.L_37 - .L_36)
	.align		4
.L_36:
        /*0060*/ 	.word	index@(.nv.constant0._Z15movingSumGlobalPiS_i)
        /*0064*/ 	.short	0x0380
        /*0066*/ 	.short	0x0014


	//----- nvinfo : EIATTR_SW_WAR
	.align		4
.L_37:
        /*0068*/ 	.byte	0x04, 0x36
        /*006a*/ 	.short	(.L_39 - .L_38)
.L_38:
        /*006c*/ 	.word	0x00000008
.L_39:


//--------------------- .nv.info._Z16movingSumAtomicsPiS_i --------------------------
	.section	.nv.info._Z16movingSumAtomicsPiS_i,"",@"SHT_CUDA_INFO"
	.sectionflags	@""
	.align	4


	//----- nvinfo : EIATTR_CUDA_API_VERSION
	.align		4
        /*0000*/ 	.byte	0x04, 0x37
        /*0002*/ 	.short	(.L_41 - .L_40)
.L_40:
        /*0004*/ 	.word	0x00000082


	//----- nvinfo : EIATTR_KPARAM_INFO
	.align		4
.L_41:
        /*0008*/ 	.byte	0x04, 0x17
        /*000a*/ 	.short	(.L_43 - .L_42)
.L_42:
        /*000c*/ 	.word	0x00000000
        /*0010*/ 	.short	0x0002
        /*0012*/ 	.short	0x0010
        /*0014*/ 	.byte	0x00, 0xf0, 0x11, 0x00


	//----- nvinfo : EIATTR_KPARAM_INFO
	.align		4
.L_43:
        /*0018*/ 	.byte	0x04, 0x17
        /*001a*/ 	.short	(.L_45 - .L_44)
.L_44:
        /*001c*/ 	.word	0x00000000
        /*0020*/ 	.short	0x0001
        /*0022*/ 	.short	0x0008
        /*0024*/ 	.byte	0x00, 0xf5, 0x21, 0x00


	//----- nvinfo : EIATTR_KPARAM_INFO
	.align		4
.L_45:
        /*0028*/ 	.byte	0x04, 0x17
        /*002a*/ 	.short	(.L_47 - .L_46)
.L_46:
        /*002c*/ 	.word	0x00000000
        /*0030*/ 	.short	0x0000
        /*0032*/ 	.short	0x0000
        /*0034*/ 	.byte	0x00, 0xf5, 0x21, 0x00


	//----- nvinfo : EIATTR_SPARSE_MMA_MASK
	.align		4
.L_47:
        /*0038*/ 	.byte	0x03, 0x50
        /*003a*/ 	.short	0x0000


	//----- nvinfo : EIATTR_MAXREG_COUNT
	.align		4
        /*003c*/ 	.byte	0x03, 0x1b
        /*003e*/ 	.short	0x00ff


	//----- nvinfo : EIATTR_MERCURY_ISA_VERSION
	.align		4
        /*0040*/ 	.byte	0x03, 0x5f
        /*0042*/ 	.short	0x0101


	//----- nvinfo : EIATTR_VRC_CTA_INIT_COUNT
	.align		4
        /*0044*/ 	.byte	0x02, 0x4a
	.zero		1
	.zero		1


	//----- nvinfo : EIATTR_EXIT_INSTR_OFFSETS
	.align		4
        /*0048*/ 	.byte	0x04, 0x1c
        /*004a*/ 	.short	(.L_49 - .L_48)


	//   ....[0]....
.L_48:
        /*004c*/ 	.word	0x00000010


	//----- nvinfo : EIATTR_CBANK_PARAM_SIZE
	.align		4
.L_49:
        /*0050*/ 	.byte	0x03, 0x19
        /*0052*/ 	.short	0x0014


	//----- nvinfo : EIATTR_PARAM_CBANK
	.align		4
        /*0054*/ 	.byte	0x04, 0x0a
        /*0056*/ 	.short	(.L_51 - .L_50)
	.align		4
.L_50:
        /*0058*/ 	.word	index@(.nv.constant0._Z16movingSumAtomicsPiS_i)
        /*005c*/ 	.short	0x0380
        /*005e*/ 	.short	0x0014


	//----- nvinfo : EIATTR_SW_WAR
	.align		4
.L_51:
        /*0060*/ 	.byte	0x04, 0x36
        /*0062*/ 	.short	(.L_53 - .L_52)
.L_52:
        /*0064*/ 	.word	0x00000008
.L_53:


//--------------------- .nv.info._Z25movingSumSharedMemDynamicPiS_i --------------------------
	.section	.nv.info._Z25movingSumSharedMemDynamicPiS_i,"",@"SHT_CUDA_INFO"
	.sectionflags	@""
	.align	4


	//----- nvinfo : EIATTR_CUDA_API_VERSION
	.align		4
        /*0000*/ 	.byte	0x04, 0x37
        /*0002*/ 	.short	(.L_55 - .L_54)
.L_54:
        /*0004*/ 	.word	0x00000082


	//----- nvinfo : EIATTR_KPARAM_INFO
	.align		4
.L_55:
        /*0008*/ 	.byte	0x04, 0x17
        /*000a*/ 	.short	(.L_57 - .L_56)
.L_56:
        /*000c*/ 	.word	0x00000000
        /*0010*/ 	.short	0x0002
        /*0012*/ 	.short	0x0010
        /*0014*/ 	.byte	0x00, 0xf0, 0x11, 0x00


	//----- nvinfo : EIATTR_KPARAM_INFO
	.align		4
.L_57:
        /*0018*/ 	.byte	0x04, 0x17
        /*001a*/ 	.short	(.L_59 - .L_58)
.L_58:
        /*001c*/ 	.word	0x00000000
        /*0020*/ 	.short	0x0001
        /*0022*/ 	.short	0x0008
        /*0024*/ 	.byte	0x00, 0xf5, 0x21, 0x00


	//----- nvinfo : EIATTR_KPARAM_INFO
	.align		4
.L_59:
        /*0028*/ 	.byte	0x04, 0x17
        /*002a*/ 	.short	(.L_61 - .L_60)
.L_60:
        /*002c*/ 	.word	0x00000000
        /*0030*/ 	.short	0x0000
        /*0032*/ 	.short	0x0000
        /*0034*/ 	.byte	0x00, 0xf5, 0x21, 0x00


	//----- nvinfo : EIATTR_SPARSE_MMA_MASK
	.align		4
.L_61:
        /*0038*/ 	.byte	0x03, 0x50
        /*003a*/ 	.short	0x0000


	//----- nvinfo : EIATTR_MAXREG_COUNT
	.align		4
        /*003c*/ 	.byte	0x03, 0x1b
        /*003e*/ 	.short	0x00ff


	//----- nvinfo : EIATTR_MERCURY_ISA_VERSION
	.align		4
        /*0040*/ 	.byte	0x03, 0x5f
        /*0042*/ 	.short	0x0101


	//----- nvinfo : EIATTR_VRC_CTA_INIT_COUNT
	.align		4
        /*0044*/ 	.byte	0x02, 0x4a
	.zero		1
	.zero		1


	//----- nvinfo : EIATTR_EXIT_INSTR_OFFSETS
	.align		4
        /*0048*/ 	.byte	0x04, 0x1c
        /*004a*/ 	.short	(.L_63 - .L_62)


	//   ....[0]....
.L_62:
        /*004c*/ 	.word	0x00000010


	//----- nvinfo : EIATTR_CBANK_PARAM_SIZE
	.align		4
.L_63:
        /*0050*/ 	.byte	0x03, 0x19
        /*0052*/ 	.short	0x0014


	//----- nvinfo : EIATTR_PARAM_CBANK
	.align		4
        /*0054*/ 	.byte	0x04, 0x0a
        /*0056*/ 	.short	(.L_65 - .L_64)
	.align		4
.L_64:
        /*0058*/ 	.word	index@(.nv.constant0._Z25movingSumSharedMemDynamicPiS_i)
        /*005c*/ 	.short	0x0380
        /*005e*/ 	.short	0x0014


	//----- nvinfo : EIATTR_SW_WAR
	.align		4
.L_65:
        /*0060*/ 	.byte	0x04, 0x36
        /*0062*/ 	.short	(.L_67 - .L_66)
.L_66:
        /*0064*/ 	.word	0x00000008
.L_67:


//--------------------- .nv.info._Z24movingSumSharedMemStaticPiS_i --------------------------
	.section	.nv.info._Z24movingSumSharedMemStaticPiS_i,"",@"SHT_CUDA_INFO"
	.sectionflags	@""
	.align	4


	//----- nvinfo : EIATTR_CUDA_API_VERSION
	.align		4
        /*0000*/ 	.byte	0x04, 0x37
        /*0002*/ 	.short	(.L_69 - .L_68)
.L_68:
        /*0004*/ 	.word	0x00000082


	//----- nvinfo : EIATTR_KPARAM_INFO
	.align		4
.L_69:
        /*0008*/ 	.byte	0x04, 0x17
        /*000a*/ 	.short	(.L_71 - .L_70)
.L_70:
        /*000c*/ 	.word	0x00000000
        /*0010*/ 	.short	0x0002
        /*0012*/ 	.short	0x0010
        /*0014*/ 	.byte	0x00, 0xf0, 0x11, 0x00


	//----- nvinfo : EIATTR_KPARAM_INFO
	.align		4
.L_71:
        /*0018*/ 	.byte	0x04, 0x17
        /*001a*/ 	.short	(.L_73 - .L_72)
.L_72:
        /*001c*/ 	.word	0x00000000
        /*0020*/ 	.short	0x0001
        /*0022*/ 	.short	0x0008
        /*0024*/ 	.byte	0x00, 0xf5, 0x21, 0x00


	//----- nvinfo : EIATTR_KPARAM_INFO
	.align		4
.L_73:
        /*0028*/ 	.byte	0x04, 0x17
        /*002a*/ 	.short	(.L_75 - .L_74)
.L_74:
        /*002c*/ 	.word	0x00000000
        /*0030*/ 	.short	0x0000
        /*0032*/ 	.short	0x0000
        /*0034*/ 	.byte	0x00, 0xf5, 0x21, 0x00


	//----- nvinfo : EIATTR_SPARSE_MMA_MASK
	.align		4
.L_75:
        /*0038*/ 	.byte	0x03, 0x50
        /*003a*/ 	.short	0x0000


	//----- nvinfo : EIATTR_MAXREG_COUNT
	.align		4
        /*003c*/ 	.byte	0x03, 0x1b
        /*003e*/ 	.short	0x00ff


	//----- nvinfo : EIATTR_NUM_BARRIERS
	.align		4
        /*0040*/ 	.byte	0x02, 0x4c
        /*0042*/ 	.byte	0x01
	.zero		1


	//----- nvinfo : EIATTR_MERCURY_ISA_VERSION
	.align		4
        /*0044*/ 	.byte	0x03, 0x5f
        /*0046*/ 	.short	0x0101


	//----- nvinfo : EIATTR_VRC_CTA_INIT_COUNT
	.align		4
        /*0048*/ 	.byte	0x02, 0x4a
	.zero		1
	.zero		1


	//----- nvinfo : EIATTR_EXIT_INSTR_OFFSETS
	.align		4
        /*004c*/ 	.byte	0x04, 0x1c
        /*004e*/ 	.short	(.L_77 - .L_76)


	//   ....[0]....
.L_76:
        /*0050*/ 	.word	0x00000a80


	//----- nvinfo : EIATTR_CRS_STACK_SIZE
	.align		4
.L_77:
        /*0054*/ 	.byte	0x04, 0x1e
        /*0056*/ 	.short	(.L_79 - .L_78)
.L_78:
        /*0058*/ 	.word	0x00000000


	//----- nvinfo : EIATTR_CBANK_PARAM_SIZE
	.align		4
.L_79:
        /*005c*/ 	.byte	0x03, 0x19
        /*005e*/ 	.short	0x0014


	//----- nvinfo : EIATTR_PARAM_CBANK
	.align		4
        /*0060*/ 	.byte	0x04, 0x0a
        /*0062*/ 	.short	(.L_81 - .L_80)
	.align		4
.L_80:
        /*0064*/ 	.word	index@(.nv.constant0._Z24movingSumSharedMemStaticPiS_i)
        /*0068*/ 	.short	0x0380
        /*006a*/ 	.short	0x0014


	//----- nvinfo : EIATTR_SW_WAR
	.align		4
.L_81:
        /*006c*/ 	.byte	0x04, 0x36
        /*006e*/ 	.short	(.L_83 - .L_82)
.L_82:
        /*0070*/ 	.word	0x00000008
.L_83:


//--------------------- .nv.callgraph             --------------------------
	.section	.nv.callgraph,"",@"SHT_CUDA_CALLGRAPH"
	.align	4
	.sectionentsize	8
	.align		4
        /*0000*/ 	.word	0x00000000
	.align		4
        /*0004*/ 	.word	0xffffffff
	.align		4
        /*0008*/ 	.word	0x00000000
	.align		4
        /*000c*/ 	.word	0xfffffffe
	.align		4
        /*0010*/ 	.word	0x00000000
	.align		4
        /*0014*/ 	.word	0xfffffffd
	.align		4
        /*0018*/ 	.word	0x00000000
	.align		4
        /*001c*/ 	.word	0xfffffffc


//--------------------- .text._Z15movingSumGlobalPiS_i --------------------------
	.section	.text._Z15movingSumGlobalPiS_i,"ax",@progbits
	.align	128
        .global         _Z15movingSumGlobalPiS_i
        .type           _Z15movingSumGlobalPiS_i,@function
        .size           _Z15movingSumGlobalPiS_i,(.L_x_41 - _Z15movingSumGlobalPiS_i)
        .other          _Z15movingSumGlobalPiS_i,@"STO_CUDA_ENTRY STV_DEFAULT"
_Z15movingSumGlobalPiS_i:
.text._Z15movingSumGlobalPiS_i:
[----:B------:R-:W-:Y:S01]  /*0000*/  LDC R1, c[0x0][0x37c] ;  /* 0x0000df00ff017b82 */ /* 0x000fe20000000800 */
[----:B------:R-:W0:Y:S07]  /*0010*/  S2R R0, SR_TID.X ;  /* 0x0000000000007919 */ /* 0x000e2e0000002100 */
[----:B------:R-:W1:Y:S01]  /*0020*/  S2UR UR4, SR_CTAID.X ;  /* 0x00000000000479c3 */ /* 0x000e620000002500 */
[----:B------:R-:W1:Y:S01]  /*0030*/  LDCU UR5, c[0x0][0x360] ;  /* 0x00006c00ff0577ac */ /* 0x000e620008000800 */
[----:B------:R-:W-:Y:S01]  /*0040*/  BSSY.RECONVERGENT B0, `(.L_x_0) ;  /* 0x0000041000007945 */ /* 0x000fe20003800200 */
[----:B------:R-:W-:Y:S01]  /*0050*/  IMAD.MOV.U32 R4, RZ, RZ, RZ ;  /* 0x000000ffff047224 */ /* 0x000fe200078e00ff */
[----:B------:R-:W2:Y:S01]  /*0060*/  LDCU UR8, c[0x0][0x390] ;  /* 0x00007200ff0877ac */ /* 0x000ea20008000800 */
[----:B------:R-:W3:Y:S01]  /*0070*/  LDCU.64 UR6, c[0x0][0x358] ;  /* 0x00006b00ff0677ac */ /* 0x000ee20008000a00 */
[----:B-1----:R-:W-:-:S02]  /*0080*/  UIMAD UR4, UR4, UR5, URZ ;  /* 0x00000005040472a4 */ /* 0x002fc4000f8e02ff */
[----:B--2---:R-:W-:-:S04]  /*0090*/  UIADD3 UR5, UPT, UPT, UR8, -0xa, URZ ;  /* 0xfffffff608057890 */ /* 0x004fc8000fffe0ff */
[----:B0-----:R-:W-:-:S04]  /*00a0*/  VIADD R6, R0, UR4 ;  /* 0x0000000400067c36 */ /* 0x001fc80008000000 */
[C---:B------:R-:W-:Y:S01]  /*00b0*/  VIADD R22, R6.reuse, 0xa ;  /* 0x0000000a06167836 */ /* 0x040fe20000000000 */
[----:B------:R-:W-:-:S04]  /*00c0*/  ISETP.GE.AND P0, PT, R6, UR5, PT ;  /* 0x0000000506007c0c */ /* 0x000fc8000bf06270 */
[----:B------:R-:W-:Y:S02]  /*00d0*/  ISETP.LT.OR P0, PT, R6, 0xa, P0 ;  /* 0x0000000a0600780c */ /* 0x000fe40000701670 */
[----:B------:R-:W-:-:S11]  /*00e0*/  ISETP.GT.U32.AND P1, PT, R22, 0x13, PT ;  /* 0x000000131600780c */ /* 0x000fd60003f24070 */
[----:B---3--:R-:W-:Y:S05]  /*00f0*/  @P0 BRA `(.L_x_1) ;  /* 0x0000000000d40947 */ /* 0x008fea0003800000 */
[----:B------:R-:W0:Y:S01]  /*0100*/  LDC.64 R8, c[0x0][0x380] ;  /* 0x0000e000ff087b82 */ /* 0x000e220000000a00 */
[C---:B------:R-:W-:Y:S02]  /*0110*/  VIADD R3, R6.reuse, 0xfffffff6 ;  /* 0xfffffff606037836 */ /* 0x040fe40000000000 */
[C---:B------:R-:W-:Y:S02]  /*0120*/  VIADD R5, R6.reuse, 0xfffffff7 ;  /* 0xfffffff706057836 */ /* 0x040fe40000000000 */
[C---:B------:R-:W-:Y:S02]  /*0130*/  VIADD R17, R6.reuse, 0xfffffff8 ;  /* 0xfffffff806117836 */ /* 0x040fe40000000000 */
[C---:B------:R-:W-:Y:S02]  /*0140*/  VIADD R25, R6.reuse, 0xfffffff9 ;  /* 0xfffffff906197836 */ /* 0x040fe40000000000 */
[C---:B------:R-:W-:Y:S02]  /*0150*/  VIADD R27, R6.reuse, 0xfffffffa ;  /* 0xfffffffa061b7836 */ /* 0x040fe40000000000 */
[----:B------:R-:W-:-:S02]  /*0160*/  VIADD R21, R6, 0xfffffffb ;  /* 0xfffffffb06157836 */ /* 0x000fc40000000000 */
[C---:B------:R-:W-:Y:S02]  /*0170*/  VIADD R19, R6.reuse, 0xfffffffc ;  /* 0xfffffffc06137836 */ /* 0x040fe40000000000 */
[----:B------:R-:W-:Y:S02]  /*0180*/  VIADD R11, R6, 0xfffffffd ;  /* 0xfffffffd060b7836 */ /* 0x000fe40000000000 */
[----:B0-----:R-:W-:-:S04]  /*0190*/  IMAD.WIDE.U32 R2, R3, 0x4, R8 ;  /* 0x0000000403027825 */ /* 0x001fc800078e0008 */
[--C-:B------:R-:W-:Y:S01]  /*01a0*/  IMAD.WIDE.U32 R4, R5, 0x4, R8.reuse ;  /* 0x0000000405047825 */ /* 0x100fe200078e0008 */
[----:B------:R0:W2:Y:S03]  /*01b0*/  LDG.E R7, desc[UR6][R2.64] ;  /* 0x0000000602077981 */ /* 0x0000a6000c1e1900 */
[--C-:B------:R-:W-:Y:S01]  /*01c0*/  IMAD.WIDE.U32 R16, R17, 0x4, R8.reuse ;  /* 0x0000000411107825 */ /* 0x100fe200078e0008 */
[----:B------:R1:W2:Y:S03]  /*01d0*/  LDG.E R12, desc[UR6][R4.64] ;  /* 0x00000006040c7981 */ /* 0x0002a6000c1e1900 */
[--C-:B------:R-:W-:Y:S01]  /*01e0*/  IMAD.WIDE.U32 R24, R25, 0x4, R8.reuse ;  /* 0x0000000419187825 */ /* 0x100fe200078e0008 */
[----:B------:R-:W2:Y:S03]  /*01f0*/  LDG.E R13, desc[UR6][R16.64] ;  /* 0x00000006100d7981 */ /* 0x000ea6000c1e1900 */
[--C-:B------:R-:W-:Y:S01]  /*0200*/  IMAD.WIDE.U32 R26, R27, 0x4, R8.reuse ;  /* 0x000000041b1a7825 */ /* 0x100fe200078e0008 */
[----:B------:R-:W3:Y:S03]  /*0210*/  LDG.E R15, desc[UR6][R24.64] ;  /* 0x00000006180f7981 */ /* 0x000ee6000c1e1900 */
[----:B0-----:R-:W-:Y:S01]  /*0220*/  VIADD R3, R6, 0xfffffffe ;  /* 0xfffffffe06037836 */ /* 0x001fe20000000000 */
[----:B------:R-:W3:Y:S01]  /*0230*/  LDG.E R14, desc[UR6][R26.64] ;  /* 0x000000061a0e7981 */ /* 0x000ee2000c1e1900 */
[----:B------:R-:W-:-:S04]  /*0240*/  IMAD.WIDE.U32 R20, R21, 0x4, R8 ;  /* 0x0000000415147825 */ /* 0x000fc800078e0008 */
[--C-:B------:R-:W-:Y:S01]  /*0250*/  IMAD.WIDE.U32 R18, R19, 0x4, R8.reuse ;  /* 0x0000000413127825 */ /* 0x100fe200078e0008 */
[----:B------:R-:W4:Y:S03]  /*0260*/  LDG.E R16, desc[UR6][R20.64] ;  /* 0x0000000614107981 */ /* 0x000f26000c1e1900 */
[--C-:B------:R-:W-:Y:S01]  /*0270*/  IMAD.WIDE.U32 R10, R11, 0x4, R8.reuse ;  /* 0x000000040b0a7825 */ /* 0x100fe200078e0008 */
[----:B------:R-:W4:Y:S03]  /*0280*/  LDG.E R17, desc[UR6][R18.64] ;  /* 0x0000000612117981 */ /* 0x000f26000c1e1900 */
[----:B-1----:R-:W-:Y:S02]  /*0290*/  VIADD R5, R6, 0xffffffff ;  /* 0xffffffff06057836 */ /* 0x002fe40000000000 */
[--C-:B------:R-:W-:Y:S01]  /*02a0*/  IMAD.WIDE.U32 R2, R3, 0x4, R8.reuse ;  /* 0x0000000403027825 */ /* 0x100fe200078e0008 */
[----:B------:R-:W5:Y:S03]  /*02b0*/  LDG.E R10, desc[UR6][R10.64] ;  /* 0x000000060a0a7981 */ /* 0x000f66000c1e1900 */
[----:B------:R-:W-:-:S02]  /*02c0*/  IMAD.WIDE.U32 R4, R5, 0x4, R8 ;  /* 0x0000000405047825 */ /* 0x000fc400078e0008 */
[----:B------:R-:W5:Y:S02]  /*02d0*/  LDG.E R3, desc[UR6][R2.64] ;  /* 0x0000000602037981 */ /* 0x000f64000c1e1900 */
[----:B------:R-:W-:Y:S02]  /*02e0*/  IMAD.WIDE.U32 R8, R6, 0x4, R8 ;  /* 0x0000000406087825 */ /* 0x000fe400078e0008 */
[----:B------:R-:W5:Y:S04]  /*02f0*/  LDG.E R4, desc[UR6][R4.64] ;  /* 0x0000000604047981 */ /* 0x000f68000c1e1900 */
        /* <DEDUP_REMOVED lines=10> */
[----:B------:R-:W5:Y:S01]  /*03a0*/  LDG.E R5, desc[UR6][R8.64+0x28] ;  /* 0x0000280608057981 */ /* 0x000f62000c1e1900 */
[----:B--2---:R-:W-:-:S04]  /*03b0*/  IADD3 R7, PT, PT, R13, R12, R7 ;  /* 0x0000000c0d077210 */ /* 0x004fc80007ffe007 */
[----:B---3--:R-:W-:-:S04]  /*03c0*/  IADD3 R7, PT, PT, R14, R15, R7 ;  /* 0x0000000f0e077210 */ /* 0x008fc80007ffe007 */
[----:B----4-:R-:W-:-:S04]  /*03d0*/  IADD3 R7, PT, PT, R17, R16, R7 ;  /* 0x0000001011077210 */ /* 0x010fc80007ffe007 */
[----:B-----5:R-:W-:-:S04]  /*03e0*/  IADD3 R3, PT, PT, R3, R10, R7 ;  /* 0x0000000a03037210 */ /* 0x020fc80007ffe007 */
[----:B------:R-:W-:-:S04]  /*03f0*/  IADD3 R3, PT, PT, R25, R4, R3 ;  /* 0x0000000419037210 */ /* 0x000fc80007ffe003 */
[----:B------:R-:W-:-:S04]  /*0400*/  IADD3 R3, PT, PT, R23, R26, R3 ;  /* 0x0000001a17037210 */ /* 0x000fc80007ffe003 */
[----:B------:R-:W-:-:S04]  /*0410*/  IADD3 R3, PT, PT, R21, R24, R3 ;  /* 0x0000001815037210 */ /* 0x000fc80007ffe003 */
[----:B------:R-:W-:-:S04]  /*0420*/  IADD3 R3, PT, PT, R19, R20, R3 ;  /* 0x0000001413037210 */ /* 0x000fc80007ffe003 */
[----:B------:R-:W-:-:S04]  /*0430*/  IADD3 R3, PT, PT, R11, R18, R3 ;  /* 0x000000120b037210 */ /* 0x000fc80007ffe003 */
[----:B------:R-:W-:-:S07]  /*0440*/  IADD3 R4, PT, PT, R5, R2, R3 ;  /* 0x0000000205047210 */ /* 0x000fce0007ffe003 */
.L_x_1:
[----:B------:R-:W-:Y:S05]  /*0450*/  BSYNC.RECONVERGENT B0 ;  /* 0x0000000000007941 */ /* 0x000fea0003800200 */
.L_x_0:
[----:B------:R-:W-:Y:S04]  /*0460*/  BSSY.RECONVERGENT B0, `(.L_x_2) ;  /* 0x000005f000007945 */ /* 0x000fe80003800200 */
[----:B------:R-:W-:Y:S05]  /*0470*/  @P1 BRA `(.L_x_3) ;  /* 0x0000000400741947 */ /* 0x000fea0003800000 */
[----:B------:R-:W-:Y:S01]  /*0480*/  ISETP.GE.U32.AND P1, PT, R22, 0xf, PT ;  /* 0x0000000f1600780c */ /* 0x000fe20003f26070 */
[----:B------:R-:W-:Y:S01]  /*0490*/  VIADD R7, R6, 0xb ;  /* 0x0000000b06077836 */ /* 0x000fe20000000000 */
[----:B------:R-:W-:Y:S01]  /*04a0*/  BSSY.RECONVERGENT B1, `(.L_x_4) ;  /* 0x0000027000017945 */ /* 0x000fe20003800200 */
[----:B------:R-:W-:-:S03]  /*04b0*/  IMAD.MOV R5, RZ, RZ, -R6 ;  /* 0x000000ffff057224 */ /* 0x000fc600078e0a06 */
[----:B------:R-:W-:-:S04]  /*04c0*/  LOP3.LUT R24, R7, 0xf, RZ, 0xc0, !PT ;  /* 0x0000000f07187812 */ /* 0x000fc800078ec0ff */
[----:B------:R-:W-:-:S03]  /*04d0*/  ISETP.NE.AND P0, PT, R24, RZ, PT ;  /* 0x000000ff1800720c */ /* 0x000fc60003f05270 */
[----:B------:R-:W-:Y:S10]  /*04e0*/  @!P1 BRA `(.L_x_5) ;  /* 0x0000000000889947 */ /* 0x000ff40003800000 */
[----:B------:R-:W-:Y:S01]  /*04f0*/  LOP3.LUT R9, R7, 0xfffffff0, RZ, 0xc0, !PT ;  /* 0xfffffff007097812 */ /* 0x000fe200078ec0ff */
[----:B------:R-:W-:-:S04]  /*0500*/  IMAD.MOV.U32 R8, RZ, RZ, RZ ;  /* 0x000000ffff087224 */ /* 0x000fc800078e00ff */
[----:B------:R-:W-:-:S07]  /*0510*/  IMAD.MOV R9, RZ, RZ, -R9 ;  /* 0x000000ffff097224 */ /* 0x000fce00078e0a09 */
.L_x_6:
[----:B------:R-:W0:Y:S02]  /*0520*/  LDC.64 R2, c[0x0][0x380] ;  /* 0x0000e000ff027b82 */ /* 0x000e240000000a00 */
[----:B0-----:R-:W-:-:S05]  /*0530*/  IMAD.WIDE R2, R8, 0x4, R2 ;  /* 0x0000000408027825 */ /* 0x001fca00078e0202 */
[----:B------:R-:W2:Y:S04]  /*0540*/  LDG.E R19, desc[UR6][R2.64] ;  /* 0x0000000602137981 */ /* 0x000ea8000c1e1900 */
[----:B------:R-:W2:Y:S04]  /*0550*/  LDG.E R18, desc[UR6][R2.64+0x4] ;  /* 0x0000040602127981 */ /* 0x000ea8000c1e1900 */
[----:B------:R-:W3:Y:S04]  /*0560*/  LDG.E R21, desc[UR6][R2.64+0x8] ;  /* 0x0000080602157981 */ /* 0x000ee8000c1e1900 */
[----:B------:R-:W3:Y:S04]  /*0570*/  LDG.E R20, desc[UR6][R2.64+0xc] ;  /* 0x00000c0602147981 */ /* 0x000ee8000c1e1900 */
[----:B------:R-:W4:Y:S04]  /*0580*/  LDG.E R23, desc[UR6][R2.64+0x10] ;  /* 0x0000100602177981 */ /* 0x000f28000c1e1900 */
[----:B------:R-:W4:Y:S04]  /*0590*/  LDG.E R22, desc[UR6][R2.64+0x14] ;  /* 0x0000140602167981 */ /* 0x000f28000c1e1900 */
        /* <DEDUP_REMOVED lines=10> */
[----:B------:R-:W-:-:S02]  /*0640*/  VIADD R9, R9, 0x10 ;  /* 0x0000001009097836 */ /* 0x000fc40000000000 */
[----:B------:R-:W-:Y:S02]  /*0650*/  VIADD R5, R5, 0x10 ;  /* 0x0000001005057836 */ /* 0x000fe40000000000 */
[----:B------:R-:W-:Y:S01]  /*0660*/  VIADD R8, R8, 0x10 ;  /* 0x0000001008087836 */ /* 0x000fe20000000000 */
[----:B------:R-:W-:Y:S02]  /*0670*/  ISETP.NE.AND P1, PT, R9, RZ, PT ;  /* 0x000000ff0900720c */ /* 0x000fe40003f25270 */
[----:B--2---:R-:W-:-:S04]  /*0680*/  IADD3 R18, PT, PT, R18, R19, R4 ;  /* 0x0000001312127210 */ /* 0x004fc80007ffe004 */
[----:B---3--:R-:W-:-:S04]  /*0690*/  IADD3 R18, PT, PT, R20, R21, R18 ;  /* 0x0000001514127210 */ /* 0x008fc80007ffe012 */
[----:B----4-:R-:W-:-:S04]  /*06a0*/  IADD3 R18, PT, PT, R22, R23, R18 ;  /* 0x0000001716127210 */ /* 0x010fc80007ffe012 */
[----:B-----5:R-:W-:-:S04]  /*06b0*/  IADD3 R18, PT, PT, R26, R25, R18 ;  /* 0x000000191a127210 */ /* 0x020fc80007ffe012 */
[----:B------:R-:W-:-:S04]  /*06c0*/  IADD3 R15, PT, PT, R15, R16, R18 ;  /* 0x000000100f0f7210 */ /* 0x000fc80007ffe012 */
[----:B------:R-:W-:-:S04]  /*06d0*/  IADD3 R13, PT, PT, R13, R14, R15 ;  /* 0x0000000e0d0d7210 */ /* 0x000fc80007ffe00f */
[----:B------:R-:W-:-:S04]  /*06e0*/  IADD3 R11, PT, PT, R11, R12, R13 ;  /* 0x0000000c0b0b7210 */ /* 0x000fc80007ffe00d */
[----:B------:R-:W-:Y:S01]  /*06f0*/  IADD3 R4, PT, PT, R17, R10, R11 ;  /* 0x0000000a11047210 */ /* 0x000fe20007ffe00b */
[----:B------:R-:W-:Y:S06]  /*0700*/  @P1 BRA `(.L_x_6) ;  /* 0xfffffffc00841947 */ /* 0x000fec000383ffff */
.L_x_5:
[----:B------:R-:W-:Y:S05]  /*0710*/  BSYNC.RECONVERGENT B1 ;  /* 0x0000000000017941 */ /* 0x000fea0003800200 */
.L_x_4:
[----:B------:R-:W-:Y:S05]  /*0720*/  @!P0 BRA `(.L_x_3) ;  /* 0x0000000000c88947 */ /* 0x000fea0003800000 */
[----:B------:R-:W-:Y:S01]  /*0730*/  ISETP.GE.U32.AND P0, PT, R24, 0x8, PT ;  /* 0x000000081800780c */ /* 0x000fe20003f06070 */
[----:B------:R-:W-:Y:S01]  /*0740*/  BSSY.RECONVERGENT B1, `(.L_x_7) ;  /* 0x0000014000017945 */ /* 0x000fe20003800200 */
[----:B------:R-:W-:-:S04]  /*0750*/  LOP3.LUT R16, R7, 0x7, RZ, 0xc0, !PT ;  /* 0x0000000707107812 */ /* 0x000fc800078ec0ff */
[----:B------:R-:W-:-:S07]  /*0760*/  ISETP.NE.AND P1, PT, R16, RZ, PT ;  /* 0x000000ff1000720c */ /* 0x000fce0003f25270 */
[----:B------:R-:W-:Y:S06]  /*0770*/  @!P0 BRA `(.L_x_8) ;  /* 0x0000000000408947 */ /* 0x000fec0003800000 */
[----:B------:R-:W0:Y:S01]  /*0780*/  LDC.64 R2, c[0x0][0x380] ;  /* 0x0000e000ff027b82 */ /* 0x000e220000000a00 */
[----:B------:R-:W-:-:S04]  /*0790*/  IMAD.IADD R9, R6, 0x1, R5 ;  /* 0x0000000106097824 */ /* 0x000fc800078e0205 */
        /* <DEDUP_REMOVED lines=8> */
[----:B------:R-:W5:Y:S01]  /*0820*/  LDG.E R14, desc[UR6][R2.64+0x1c] ;  /* 0x00001c06020e7981 */ /* 0x000f62000c1e1900 */
[----:B------:R-:W-:Y:S01]  /*0830*/  VIADD R5, R5, 0x8 ;  /* 0x0000000805057836 */ /* 0x000fe20000000000 */
[----:B--2---:R-:W-:-:S04]  /*0840*/  IADD3 R8, PT, PT, R8, R9, R4 ;  /* 0x0000000908087210 */ /* 0x004fc80007ffe004 */
[----:B---3--:R-:W-:-:S04]  /*0850*/  IADD3 R8, PT, PT, R10, R11, R8 ;  /* 0x0000000b0a087210 */ /* 0x008fc80007ffe008 */
[----:B----4-:R-:W-:-:S04]  /*0860*/  IADD3 R8, PT, PT, R12, R13, R8 ;  /* 0x0000000d0c087210 */ /* 0x010fc80007ffe008 */
[----:B-----5:R-:W-:-:S07]  /*0870*/  IADD3 R4, PT, PT, R14, R15, R8 ;  /* 0x0000000f0e047210 */ /* 0x020fce0007ffe008 */
.L_x_8:
[----:B------:R-:W-:Y:S05]  /*0880*/  BSYNC.RECONVERGENT B1 ;  /* 0x0000000000017941 */ /* 0x000fea0003800200 */
.L_x_7:
        /* <DEDUP_REMOVED lines=12> */
[----:B------:R-:W3:Y:S01]  /*0950*/  LDG.E R10, desc[UR6][R2.64+0xc] ;  /* 0x00000c06020a7981 */ /* 0x000ee2000c1e1900 */
[----:B------:R-:W-:Y:S01]  /*0960*/  VIADD R5, R5, 0x4 ;  /* 0x0000000405057836 */ /* 0x000fe20000000000 */
[----:B--2---:R-:W-:-:S04]  /*0970*/  IADD3 R4, PT, PT, R8, R9, R4 ;  /* 0x0000000908047210 */ /* 0x004fc80007ffe004 */
[----:B---3--:R-:W-:-:S07]  /*0980*/  IADD3 R4, PT, PT, R10, R11, R4 ;  /* 0x0000000b0a047210 */ /* 0x008fce0007ffe004 */
.L_x_10:
[----:B------:R-:W-:Y:S05]  /*0990*/  BSYNC.RECONVERGENT B1 ;  /* 0x0000000000017941 */ /* 0x000fea0003800200 */
.L_x_9:
[----:B------:R-:W-:Y:S05]  /*09a0*/  @!P1 BRA `(.L_x_3) ;  /* 0x0000000000289947 */ /* 0x000fea0003800000 */
[----:B------:R-:W0:Y:S01]  /*09b0*/  LDC.64 R8, c[0x0][0x380] ;  /* 0x0000e000ff087b82 */ /* 0x000e220000000a00 */
[----:B------:R-:W-:Y:S01]  /*09c0*/  IADD3 R5, PT, PT, R0, UR4, R5 ;  /* 0x0000000400057c10 */ /* 0x000fe2000fffe005 */
[----:B------:R-:W-:-:S07]  /*09d0*/  IMAD.MOV R7, RZ, RZ, -R7 ;  /* 0x000000ffff077224 */ /* 0x000fce00078e0a07 */
.L_x_11:
[----:B0-----:R-:W-:-:S06]  /*09e0*/  IMAD.WIDE R2, R5, 0x4, R8 ;  /* 0x0000000405027825 */ /* 0x001fcc00078e0208 */
[----:B------:R-:W2:Y:S01]  /*09f0*/  LDG.E R3, desc[UR6][R2.64] ;  /* 0x0000000602037981 */ /* 0x000ea2000c1e1900 */
[----:B------:R-:W-:Y:S02]  /*0a00*/  VIADD R7, R7, 0x1 ;  /* 0x0000000107077836 */ /* 0x000fe40000000000 */
[----:B------:R-:W-:-:S03]  /*0a10*/  VIADD R5, R5, 0x1 ;  /* 0x0000000105057836 */ /* 0x000fc60000000000 */
[----:B------:R-:W-:Y:S01]  /*0a20*/  ISETP.NE.AND P0, PT, R7, RZ, PT ;  /* 0x000000ff0700720c */ /* 0x000fe20003f05270 */
[----:B--2---:R-:W-:-:S12]  /*0a30*/  IMAD.IADD R4, R3, 0x1, R4 ;  /* 0x0000000103047824 */ /* 0x004fd800078e0204 */
[----:B------:R-:W-:Y:S05]  /*0a40*/  @P0 BRA `(.L_x_11) ;  /* 0xfffffffc00e40947 */ /* 0x000fea000383ffff */
.L_x_3:
[----:B------:R-:W-:Y:S05]  /*0a50*/  BSYNC.RECONVERGENT B0 ;  /* 0x0000000000007941 */ /* 0x000fea0003800200 */
.L_x_2:
[----:B------:R-:W-:Y:S01]  /*0a60*/  IADD3 R5, PT, PT, -R6, UR8, RZ ;  /* 0x0000000806057c10 */ /* 0x000fe2000fffe1ff */
[----:B------:R-:W-:Y:S03]  /*0a70*/  BSSY.RECONVERGENT B0, `(.L_x_12) ;  /* 0x0000069000007945 */ /* 0x000fe60003800200 */
[----:B------:R-:W-:-:S04]  /*0a80*/  ISETP.GE.AND P0, PT, R5, -0x9, PT ;  /* 0xfffffff70500780c */ /* 0x000fc80003f06270 */
[----:B------:R-:W-:-:S04]  /*0a90*/  ISETP.LT.OR P0, PT, R6, UR5, !P0 ;  /* 0x0000000506007c0c */ /* 0x000fc8000c701670 */
[----:B------:R-:W-:-:S13]  /*0aa0*/  ISETP.GE.OR P0, PT, R6, UR8, P0 ;  /* 0x0000000806007c0c */ /* 0x000fda0008706670 */
[----:B------:R-:W-:Y:S05]  /*0ab0*/  @P0 BRA `(.L_x_13) ;  /* 0x0000000400900947 */ /* 0x000fea0003800000 */
[C---:B------:R-:W-:Y:S01]  /*0ac0*/  VIADD R2, R5.reuse, 0x9 ;  /* 0x0000000905027836 */ /* 0x040fe20000000000 */
[----:B------:R-:W-:Y:S01]  /*0ad0*/  BSSY.RECONVERGENT B1, `(.L_x_14) ;  /* 0x000002e000017945 */ /* 0x000fe20003800200 */
[----:B------:R-:W-:Y:S02]  /*0ae0*/  VIADD R5, R5, 0xa ;  /* 0x0000000a05057836 */ /* 0x000fe40000000000 */
[----:B------:R-:W-:Y:S01]  /*0af0*/  IMAD.MOV.U32 R3, RZ, RZ, -0xa ;  /* 0xfffffff6ff037424 */ /* 0x000fe200078e00ff */
[----:B------:R-:W-:Y:S02]  /*0b00*/  ISETP.GE.U32.AND P0, PT, R2, 0xf, PT ;  /* 0x0000000f0200780c */ /* 0x000fe40003f06070 */
[----:B------:R-:W-:-:S11]  /*0b10*/  LOP3.LUT R24, R5, 0xf, RZ, 0xc0, !PT ;  /* 0x0000000f05187812 */ /* 0x000fd600078ec0ff */
[----:B------:R-:W-:Y:S05]  /*0b20*/  @!P0 BRA `(.L_x_15) ;  /* 0x0000000000a08947 */ /* 0x000fea0003800000 */
[----:B------:R-:W0:Y:S01]  /*0b30*/  LDC.64 R2, c[0x0][0x380] ;  /* 0x0000e000ff027b82 */ /* 0x000e220000000a00 */
[----:B------:R-:W-:Y:S01]  /*0b40*/  LOP3.LUT R11, R5, 0xfffffff0, RZ, 0xc0, !PT ;  /* 0xfffffff0050b7812 */ /* 0x000fe200078ec0ff */
[----:B------:R-:W-:Y:S01]  /*0b50*/  BSSY.RECONVERGENT B2, `(.L_x_16) ;  /* 0x0000024000027945 */ /* 0x000fe20003800200 */
[----:B------:R-:W-:Y:S02]  /*0b60*/  VIADD R7, R6, 0xfffffff6 ;  /* 0xfffffff606077836 */ /* 0x000fe40000000000 */
[----:B------:R-:W-:Y:S02]  /*0b70*/  IMAD.MOV.U32 R10, RZ, RZ, RZ ;  /* 0x000000ffff0a7224 */ /* 0x000fe400078e00ff */
[----:B------:R-:W-:Y:S01]  /*0b80*/  IMAD.MOV R11, RZ, RZ, -R11 ;  /* 0x000000ffff0b7224 */ /* 0x000fe200078e0a0b */
[----:B0-----:R-:W-:-:S05]  /*0b90*/  IADD3 R2, P0, PT, R2, 0x20, RZ ;  /* 0x0000002002027810 */ /* 0x001fca0007f1e0ff */
[----:B------:R-:W-:-:S08]  /*0ba0*/  IMAD.X R3, RZ, RZ, R3, P0 ;  /* 0x000000ffff037224 */ /* 0x000fd000000e0603 */
.L_x_17:
[----:B------:R-:W-:-:S05]  /*0bb0*/  IMAD.WIDE R8, R7, 0x4, R2 ;  /* 0x0000000407087825 */ /* 0x000fca00078e0202 */
        /* <DEDUP_REMOVED lines=12> */
[----:B------:R-:W5:Y:S01]  /*0c80*/  LDG.E R23, desc[UR6][R8.64+0x1c] ;  /* 0x00001c0608177981 */ /* 0x000f62000c1e1900 */
[----:B--2---:R-:W-:-:S03]  /*0c90*/  IADD3 R22, PT, PT, R20, R21, R4 ;  /* 0x0000001514167210 */ /* 0x004fc60007ffe004 */
[----:B------:R-:W2:Y:S04]  /*0ca0*/  LDG.E R21, desc[UR6][R8.64+0x10] ;  /* 0x0000100608157981 */ /* 0x000ea8000c1e1900 */
[----:B------:R-:W2:Y:S04]  /*0cb0*/  LDG.E R20, desc[UR6][R8.64+0x14] ;  /* 0x0000140608147981 */ /* 0x000ea8000c1e1900 */
[----:B------:R-:W2:Y:S01]  /*0cc0*/  LDG.E R4, desc[UR6][R8.64+0x18] ;  /* 0x0000180608047981 */ /* 0x000ea2000c1e1900 */
[----:B---3--:R-:W-:Y:S01]  /*0cd0*/  IADD3 R22, PT, PT, R26, R25, R22 ;  /* 0x000000191a167210 */ /* 0x008fe20007ffe016 */
[----:B------:R-:W-:-:S03]  /*0ce0*/  VIADD R11, R11, 0x10 ;  /* 0x000000100b0b7836 */ /* 0x000fc60000000000 */
[----:B----4-:R-:W-:Y:S02]  /*0cf0*/  IADD3 R18, PT, PT, R18, R19, R22 ;  /* 0x0000001312127210 */ /* 0x010fe40007ffe016 */
[----:B------:R-:W-:Y:S02]  /*0d00*/  ISETP.NE.AND P0, PT, R11, RZ, PT ;  /* 0x000000ff0b00720c */ /* 0x000fe40003f05270 */
[----:B-----5:R-:W-:-:S04]  /*0d10*/  IADD3 R16, PT, PT, R16, R17, R18 ;  /* 0x0000001110107210 */ /* 0x020fc80007ffe012 */
[----:B------:R-:W-:-:S04]  /*0d20*/  IADD3 R14, PT, PT, R14, R15, R16 ;  /* 0x0000000f0e0e7210 */ /* 0x000fc80007ffe010 */
[----:B------:R-:W-:Y:S01]  /*0d30*/  IADD3 R12, PT, PT, R12, R13, R14 ;  /* 0x0000000d0c0c7210 */ /* 0x000fe20007ffe00e */
[----:B------:R-:W-:Y:S02]  /*0d40*/  VIADD R10, R10, 0x10 ;  /* 0x000000100a0a7836 */ /* 0x000fe40000000000 */
[----:B------:R-:W-:Y:S01]  /*0d50*/  VIADD R7, R7, 0x10 ;  /* 0x0000001007077836 */ /* 0x000fe20000000000 */
[----:B--2---:R-:W-:-:S04]  /*0d60*/  IADD3 R12, PT, PT, R20, R21, R12 ;  /* 0x00000015140c7210 */ /* 0x004fc80007ffe00c */
[----:B------:R-:W-:Y:S01]  /*0d70*/  IADD3 R4, PT, PT, R23, R4, R12 ;  /* 0x0000000417047210 */ /* 0x000fe20007ffe00c */
[----:B------:R-:W-:Y:S06]  /*0d80*/  @P0 BRA `(.L_x_17) ;  /* 0xfffffffc00880947 */ /* 0x000fec000383ffff */
[----:B------:R-:W-:Y:S05]  /*0d90*/  BSYNC.RECONVERGENT B2 ;  /* 0x0000000000027941 */ /* 0x000fea0003800200 */
.L_x_16:
[----:B------:R-:W-:-:S07]  /*0da0*/  VIADD R3, R10, 0xfffffff6 ;  /* 0xfffffff60a037836 */ /* 0x000fce0000000000 */
.L_x_15:
[----:B------:R-:W-:Y:S05]  /*0db0*/  BSYNC.RECONVERGENT B1 ;  /* 0x0000000000017941 */ /* 0x000fea0003800200 */
.L_x_14:
[----:B------:R-:W-:-:S13]  /*0dc0*/  ISETP.NE.AND P0, PT, R24, RZ, PT ;  /* 0x000000ff1800720c */ /* 0x000fda0003f05270 */
        /* <DEDUP_REMOVED lines=22> */
.L_x_19:
[----:B------:R-:W-:Y:S05]  /*0f30*/  BSYNC.RECONVERGENT B1 ;  /* 0x0000000000017941 */ /* 0x000fea0003800200 */
.L_x_18:
        /* <DEDUP_REMOVED lines=16> */
.L_x_21:
[----:B------:R-:W-:Y:S05]  /*1040*/  BSYNC.RECONVERGENT B1 ;  /* 0x0000000000017941 */ /* 0x000fea0003800200 */
.L_x_20:
[----:B------:R-:W-:Y:S05]  /*1050*/  @!P1 BRA `(.L_x_13) ;  /* 0x0000000000289947 */ /* 0x000fea0003800000 */
[----:B------:R-:W0:Y:S01]  /*1060*/  LDC.64 R8, c[0x0][0x380] ;  /* 0x0000e000ff087b82 */ /* 0x000e220000000a00 */
[----:B------:R-:W-:Y:S01]  /*1070*/  IADD3 R7, PT, PT, R0, UR4, R3 ;  /* 0x0000000400077c10 */ /* 0x000fe2000fffe003 */
[----:B------:R-:W-:-:S07]  /*1080*/  IMAD.MOV R5, RZ, RZ, -R5 ;  /* 0x000000ffff057224 */ /* 0x000fce00078e0a05 */
.L_x_22:
[----:B0-----:R-:W-:-:S06]  /*1090*/  IMAD.WIDE R2, R7, 0x4, R8 ;  /* 0x0000000407027825 */ /* 0x001fcc00078e0208 */
[----:B------:R-:W2:Y:S01]  /*10a0*/  LDG.E R3, desc[UR6][R2.64] ;  /* 0x0000000602037981 */ /* 0x000ea2000c1e1900 */
[----:B------:R-:W-:Y:S02]  /*10b0*/  VIADD R5, R5, 0x1 ;  /* 0x0000000105057836 */ /* 0x000fe40000000000 */
[----:B------:R-:W-:-:S03]  /*10c0*/  VIADD R7, R7, 0x1 ;  /* 0x0000000107077836 */ /* 0x000fc60000000000 */
[----:B------:R-:W-:Y:S01]  /*10d0*/  ISETP.NE.AND P0, PT, R5, RZ, PT ;  /* 0x000000ff0500720c */ /* 0x000fe20003f05270 */
[----:B--2---:R-:W-:-:S12]  /*10e0*/  IMAD.IADD R4, R3, 0x1, R4 ;  /* 0x0000000103047824 */ /* 0x004fd800078e0204 */
[----:B------:R-:W-:Y:S05]  /*10f0*/  @P0 BRA `(.L_x_22) ;  /* 0xfffffffc00e40947 */ /* 0x000fea000383ffff */
.L_x_13:
[----:B------:R-:W-:Y:S05]  /*1100*/  BSYNC.RECONVERGENT B0 ;  /* 0x0000000000007941 */ /* 0x000fea0003800200 */
.L_x_12:
[----:B------:R-:W0:Y:S02]  /*1110*/  LDC.64 R2, c[0x0][0x388] ;  /* 0x0000e200ff027b82 */ /* 0x000e240000000a00 */
[----:B0-----:R-:W-:-:S05]  /*1120*/  IMAD.WIDE R6, R6, 0x4, R2 ;  /* 0x0000000406067825 */ /* 0x001fca00078e0202 */
[----:B------:R-:W-:Y:S01]  /*1130*/  STG.E desc[UR6][R6.64], R4 ;  /* 0x0000000406007986 */ /* 0x000fe2000c101906 */
[----:B------:R-:W-:Y:S05]  /*1140*/  EXIT ;  /* 0x000000000000794d */ /* 0x000fea0003800000 */
.L_x_23:
[----:B------:R-:W-:-:S00]  /*1150*/  BRA `(.L_x_23) ;  /* 0xfffffffc00fc7947 */ /* 0x000fc0000383ffff */
[----:B------:R-:W-:-:S00]  /*1160*/  NOP ;  /* 0x0000000000007918 */ /* 0x000fc00000000000 */
        /* <DEDUP_REMOVED lines=9> */
.L_x_41:


//--------------------- .text._Z16movingSumAtomicsPiS_i --------------------------
	.section	.text._Z16movingSumAtomicsPiS_i,"ax",@progbits
	.align	128
        .global         _Z16movingSumAtomicsPiS_i
        .type           _Z16movingSumAtomicsPiS_i,@function
        .size           _Z16movingSumAtomicsPiS_i,(.L_x_42 - _Z16movingSumAtomicsPiS_i)
        .other          _Z16movingSumAtomicsPiS_i,@"STO_CUDA_ENTRY STV_DEFAULT"
_Z16movingSumAtomicsPiS_i:
.text._Z16movingSumAtomicsPiS_i:
[----:B------:R-:W-:Y:S01]  /*0000*/  LDC R1, c[0x0][0x37c] ;  /* 0x0000df00ff017b82 */ /* 0x000fe20000000800 */
[----:B------:R-:W-:Y:S05]  /*0010*/  EXIT ;  /* 0x000000000000794d */ /* 0x000fea0003800000 */
.L_x_24:
        /* <DEDUP_REMOVED lines=14> */
.L_x_42:


//--------------------- .text._Z25movingSumSharedMemDynamicPiS_i --------------------------
	.section	.text._Z25movingSumSharedMemDynamicPiS_i,"ax",@progbits
	.align	128
        .global         _Z25movingSumSharedMemDynamicPiS_i
        .type           _Z25movingSumSharedMemDynamicPiS_i,@function
        .size           _Z25movingSumSharedMemDynamicPiS_i,(.L_x_43 - _Z25movingSumSharedMemDynamicPiS_i)
        .other          _Z25movingSumSharedMemDynamicPiS_i,@"STO_CUDA_ENTRY STV_DEFAULT"
_Z25movingSumSharedMemDynamicPiS_i:
.text._Z25movingSumSharedMemDynamicPiS_i:
[----:B------:R-:W-:Y:S01]  /*0000*/  LDC R1, c[0x0][0x37c] ;  /* 0x0000df00ff017b82 */ /* 0x000fe20000000800 */
[----:B------:R-:W-:Y:S05]  /*0010*/  EXIT ;  /* 0x000000000000794d */ /* 0x000fea0003800000 */
.L_x_25:
        /* <DEDUP_REMOVED lines=14> */
.L_x_43:


//--------------------- .text._Z24movingSumSharedMemStaticPiS_i --------------------------
	.section	.text._Z24movingSumSharedMemStaticPiS_i,"ax",@progbits
	.align	128
        .global         _Z24movingSumSharedMemStaticPiS_i
        .type           _Z24movingSumSharedMemStaticPiS_i,@function
        .size           _Z24movingSumSharedMemStaticPiS_i,(.L_x_44 - _Z24movingSumSharedMemStaticPiS_i)
        .other          _Z24movingSumSharedMemStaticPiS_i,@"STO_CUDA_ENTRY STV_DEFAULT"
_Z24movingSumSharedMemStaticPiS_i:
.text._Z24movingSumSharedMemStaticPiS_i:
[----:B------:R-:W-:Y:S01]  /*0000*/  LDC R1, c[0x0][0x37c] ;  /* 0x0000df00ff017b82 */ /* 0x000fe20000000800 */
[----:B------:R-:W0:Y:S07]  /*0010*/  S2R R4, SR_TID.X ;  /* 0x0000000000047919 */ /* 0x000e2e0000002100 */
[----:B------:R-:W0:Y:S01]  /*0020*/  S2UR UR4, SR_CTAID.X ;  /* 0x00000000000479c3 */ /* 0x000e220000002500 */
[----:B------:R-:W1:Y:S07]  /*0030*/  LDCU.64 UR6, c[0x0][0x358] ;  /* 0x00006b00ff0677ac */ /* 0x000e6e0008000a00 */
[----:B------:R-:W0:Y:S08]  /*0040*/  LDC R3, c[0x0][0x360] ;  /* 0x0000d800ff037b82 */ /* 0x000e300000000800 */
[----:B------:R-:W2:Y:S01]  /*0050*/  LDC.64 R6, c[0x0][0x380] ;  /* 0x0000e000ff067b82 */ /* 0x000ea20000000a00 */
[----:B0-----:R-:W-:-:S07]  /*0060*/  IMAD R0, R3, UR4, R4 ;  /* 0x0000000403007c24 */ /* 0x001fce000f8e0204 */
[----:B------:R-:W0:Y:S01]  /*0070*/  LDC.64 R2, c[0x0][0x388] ;  /* 0x0000e200ff027b82 */ /* 0x000e220000000a00 */
[----:B--2---:R-:W-:-:S05]  /*0080*/  IMAD.WIDE R6, R0, 0x4, R6 ;  /* 0x0000000400067825 */ /* 0x004fca00078e0206 */
[----:B-1----:R1:W5:Y:S01]  /*0090*/  LDG.E R5, desc[UR6][R6.64] ;  /* 0x0000000606057981 */ /* 0x002362000c1e1900 */
[----:B------:R-:W-:Y:S01]  /*00a0*/  UISETP.NE.AND UP0, UPT, UR4, URZ, UPT ;  /* 0x000000ff0400728c */ /* 0x000fe2000bf05270 */
[----:B------:R-:W-:Y:S01]  /*00b0*/  BSSY.RECONVERGENT B0, `(.L_x_26) ;  /* 0x0000038000007945 */ /* 0x000fe20003800200 */
[----:B0-----:R-:W-:-:S07]  /*00c0*/  IMAD.WIDE R2, R0, 0x4, R2 ;  /* 0x0000000400027825 */ /* 0x001fce00078e0202 */
[----:B-1----:R-:W-:Y:S05]  /*00d0*/  BRA.U !UP0, `(.L_x_27) ;  /* 0x0000000108bc7547 */ /* 0x002fea000b800000 */
[----:B------:R-:W-:-:S09]  /*00e0*/  UISETP.NE.AND UP0, UPT, UR4, 0x7f, UPT ;  /* 0x0000007f0400788c */ /* 0x000fd2000bf05270 */
[----:B------:R-:W-:Y:S05]  /*00f0*/  BRA.U !UP0, `(.L_x_28) ;  /* 0x0000000108987547 */ /* 0x000fea000b800000 */
[----:B------:R-:W-:-:S13]  /*0100*/  ISETP.GT.U32.AND P0, PT, R4, 0x9, PT ;  /* 0x000000090400780c */ /* 0x000fda0003f04070 */
[----:B------:R-:W-:Y:S05]  /*0110*/  @P0 BRA `(.L_x_29) ;  /* 0x0000000000440947 */ /* 0x000fea0003800000 */
[----:B------:R-:W2:Y:S04]  /*0120*/  LDG.E R6, desc[UR6][R2.64+-0x8] ;  /* 0xfffff80602067981 */ /* 0x000ea8000c1e1900 */
[----:B------:R-:W3:Y:S04]  /*0130*/  LDG.E R8, desc[UR6][R2.64+-0x28] ;  /* 0xffffd80602087981 */ /* 0x000ee8000c1e1900 */
[----:B------:R-:W3:Y:S04]  /*0140*/  LDG.E R9, desc[UR6][R2.64+-0x24] ;  /* 0xffffdc0602097981 */ /* 0x000ee8000c1e1900 */
[----:B------:R-:W3:Y:S04]  /*0150*/  LDG.E R10, desc[UR6][R2.64+-0x20] ;  /* 0xffffe006020a7981 */ /* 0x000ee8000c1e1900 */
[----:B------:R-:W3:Y:S04]  /*0160*/  LDG.E R11, desc[UR6][R2.64+-0x1c] ;  /* 0xffffe406020b7981 */ /* 0x000ee8000c1e1900 */
[----:B------:R-:W4:Y:S04]  /*0170*/  LDG.E R12, desc[UR6][R2.64+-0x18] ;  /* 0xffffe806020c7981 */ /* 0x000f28000c1e1900 */
[----:B------:R-:W4:Y:S04]  /*0180*/  LDG.E R13, desc[UR6][R2.64+-0x14] ;  /* 0xffffec06020d7981 */ /* 0x000f28000c1e1900 */
[----:B------:R-:W4:Y:S04]  /*0190*/  LDG.E R14, desc[UR6][R2.64+-0x10] ;  /* 0xfffff006020e7981 */ /* 0x000f28000c1e1900 */
[----:B------:R-:W4:Y:S04]  /*01a0*/  LDG.E R15, desc[UR6][R2.64+-0xc] ;  /* 0xfffff406020f7981 */ /* 0x000f28000c1e1900 */
[----:B------:R-:W2:Y:S01]  /*01b0*/  LDG.E R7, desc[UR6][R2.64+-0x4] ;  /* 0xfffffc0602077981 */ /* 0x000ea2000c1e1900 */
[----:B------:R-:W0:Y:S01]  /*01c0*/  S2UR UR5, SR_CgaCtaId ;  /* 0x00000000000579c3 */ /* 0x000e220000008800 */
[----:B------:R-:W-:-:S02]  /*01d0*/  UMOV UR4, 0x400 ;  /* 0x0000040000047882 */ /* 0x000fc40000000000 */
[----:B0-----:R-:W-:-:S09]  /*01e0*/  ULEA UR4, UR5, UR4, 0x18 ;  /* 0x0000000405047291 */ /* 0x001fd2000f8ec0ff */
[----:B---3--:R0:W-:Y:S04]  /*01f0*/  STS.128 [UR4], R8 ;  /* 0x00000008ff007988 */ /* 0x0081e80008000c04 */
[----:B----4-:R0:W-:Y:S04]  /*0200*/  STS.128 [UR4+0x10], R12 ;  /* 0x0000100cff007988 */ /* 0x0101e80008000c04 */
[----:B--2---:R0:W-:Y:S01]  /*0210*/  STS.64 [UR4+0x20], R6 ;  /* 0x00002006ff007988 */ /* 0x0041e20008000a04 */
[----:B------:R-:W-:Y:S05]  /*0220*/  BRA `(.L_x_30) ;  /* 0x0000000000807947 */ /* 0x000fea0003800000 */
.L_x_29:
[----:B------:R-:W-:-:S13]  /*0230*/  ISETP.GE.U32.AND P0, PT, R4, 0x1f7, PT ;  /* 0x000001f70400780c */ /* 0x000fda0003f06070 */
[----:B------:R-:W-:Y:S05]  /*0240*/  @!P0 BRA `(.L_x_30) ;  /* 0x0000000000788947 */ /* 0x000fea0003800000 */
        /* <DEDUP_REMOVED lines=13> */
[----:B---3--:R1:W-:Y:S04]  /*0320*/  STS.128 [UR4+0x800], R8 ;  /* 0x00080008ff007988 */ /* 0x0083e80008000c04 */
[----:B----4-:R1:W-:Y:S04]  /*0330*/  STS.128 [UR4+0x810], R12 ;  /* 0x0008100cff007988 */ /* 0x0103e80008000c04 */
[----:B--2---:R1:W-:Y:S01]  /*0340*/  STS.64 [UR4+0x820], R6 ;  /* 0x00082006ff007988 */ /* 0x0043e20008000a04 */
[----:B------:R-:W-:Y:S05]  /*0350*/  BRA `(.L_x_30) ;  /* 0x0000000000347947 */ /* 0x000fea0003800000 */
.L_x_28:
[----:B------:R-:W0:Y:S01]  /*0360*/  S2UR UR5, SR_CgaCtaId ;  /* 0x00000000000579c3 */ /* 0x000e220000008800 */
[----:B------:R-:W-:Y:S02]  /*0370*/  UMOV UR4, 0x400 ;  /* 0x0000040000047882 */ /* 0x000fe40000000000 */
[----:B0-----:R-:W-:-:S09]  /*0380*/  ULEA UR4, UR5, UR4, 0x18 ;  /* 0x0000000405047291 */ /* 0x001fd2000f8ec0ff */
[----:B------:R-:W-:Y:S04]  /*0390*/  STS.128 [UR4+0x800], RZ ;  /* 0x000800ffff007988 */ /* 0x000fe80008000c04 */
[----:B------:R-:W-:Y:S04]  /*03a0*/  STS.128 [UR4+0x810], RZ ;  /* 0x000810ffff007988 */ /* 0x000fe80008000c04 */
[----:B------:R-:W-:Y:S01]  /*03b0*/  STS.64 [UR4+0x820], RZ ;  /* 0x000820ffff007988 */ /* 0x000fe20008000a04 */
[----:B------:R-:W-:Y:S05]  /*03c0*/  BRA `(.L_x_30) ;  /* 0x0000000000187947 */ /* 0x000fea0003800000 */
.L_x_27:
[----:B------:R-:W0:Y:S01]  /*03d0*/  S2UR UR5, SR_CgaCtaId ;  /* 0x00000000000579c3 */ /* 0x000e220000008800 */
[----:B------:R-:W-:Y:S02]  /*03e0*/  UMOV UR4, 0x400 ;  /* 0x0000040000047882 */ /* 0x000fe40000000000 */
[----:B0-----:R-:W-:-:S09]  /*03f0*/  ULEA UR4, UR5, UR4, 0x18 ;  /* 0x0000000405047291 */ /* 0x001fd2000f8ec0ff */
[----:B------:R-:W-:Y:S04]  /*0400*/  STS.128 [UR4], RZ ;  /* 0x000000ffff007988 */ /* 0x000fe80008000c04 */
[----:B------:R-:W-:Y:S04]  /*0410*/  STS.128 [UR4+0x10], RZ ;  /* 0x000010ffff007988 */ /* 0x000fe80008000c04 */
[----:B------:R-:W-:Y:S01]  /*0420*/  STS.64 [UR4+0x20], RZ ;  /* 0x000020ffff007988 */ /* 0x000fe20008000a04 */
.L_x_30:
[----:B------:R-:W-:Y:S05]  /*0430*/  BSYNC.RECONVERGENT B0 ;  /* 0x0000000000007941 */ /* 0x000fea0003800200 */
.L_x_26:
[----:B------:R-:W2:Y:S01]  /*0440*/  S2UR UR5, SR_CgaCtaId ;  /* 0x00000000000579c3 */ /* 0x000ea20000008800 */
[C---:B01----:R-:W-:Y:S01]  /*0450*/  VIADD R7, R0.reuse, 0xfffffff6 ;  /* 0xfffffff600077836 */ /* 0x043fe20000000000 */
[----:B------:R-:W-:Y:S01]  /*0460*/  UMOV UR4, 0x400 ;  /* 0x0000040000047882 */ /* 0x000fe20000000000 */
[----:B------:R-:W-:Y:S01]  /*0470*/  BSSY.RECONVERGENT B0, `(.L_x_31) ;  /* 0x0000032000007945 */ /* 0x000fe20003800200 */
[----:B------:R-:W-:Y:S02]  /*0480*/  IMAD.MOV.U32 R13, RZ, RZ, RZ ;  /* 0x000000ffff0d7224 */ /* 0x000fe400078e00ff */
[----:B------:R-:W-:-:S05]  /*0490*/  VIADDMNMX R9, R0, 0xa, R7, !PT ;  /* 0x0000000a00097846 */ /* 0x000fca0007800107 */
[----:B------:R-:W-:Y:S01]  /*04a0*/  IMAD.IADD R9, R9, 0x1, -R0 ;  /* 0x0000000109097824 */ /* 0x000fe200078e0a00 */
[----:B--2---:R-:W-:-:S06]  /*04b0*/  ULEA UR4, UR5, UR4, 0x18 ;  /* 0x0000000405047291 */ /* 0x004fcc000f8ec0ff */
[----:B------:R-:W-:Y:S01]  /*04c0*/  LEA R8, R4, UR4, 0x2 ;  /* 0x0000000404087c11 */ /* 0x000fe2000f8e10ff */
[----:B------:R-:W-:-:S04]  /*04d0*/  VIADD R4, R9, 0xa ;  /* 0x0000000a09047836 */ /* 0x000fc80000000000 */
[----:B-----5:R0:W-:Y:S01]  /*04e0*/  STS [R8+0x28], R5 ;  /* 0x0000280508007388 */ /* 0x0201e20000000800 */
[----:B------:R-:W-:Y:S01]  /*04f0*/  BAR.SYNC.DEFER_BLOCKING 0x0 ;  /* 0x0000000000007b1d */ /* 0x000fe20000010000 */
[----:B------:R-:W-:Y:S01]  /*0500*/  ISETP.GE.U32.AND P0, PT, R4, 0xf, PT ;  /* 0x0000000f0400780c */ /* 0x000fe20003f06070 */
[----:B------:R-:W-:-:S05]  /*0510*/  VIADD R4, R9, 0xb ;  /* 0x0000000b09047836 */ /* 0x000fca0000000000 */
[----:B------:R-:W-:-:S07]  /*0520*/  LOP3.LUT R6, R4, 0xf, RZ, 0xc0, !PT ;  /* 0x0000000f04067812 */ /* 0x000fce00078ec0ff */
[----:B0-----:R-:W-:Y:S05]  /*0530*/  @!P0 BRA `(.L_x_32) ;  /* 0x0000000000948947 */ /* 0x001fea0003800000 */
[----:B------:R-:W-:Y:S01]  /*0540*/  LEA R5, R0, UR4, 0x2 ;  /* 0x0000000400057c11 */ /* 0x000fe2000f8e10ff */
[----:B------:R-:W-:Y:S01]  /*0550*/  BSSY.RECONVERGENT B1, `(.L_x_33) ;  /* 0x0000022000017945 */ /* 0x000fe20003800200 */
[----:B------:R-:W-:Y:S01]  /*0560*/  LOP3.LUT R7, R4, 0xfffffff0, RZ, 0xc0, !PT ;  /* 0xfffffff004077812 */ /* 0x000fe200078ec0ff */
[----:B------:R-:W-:Y:S02]  /*0570*/  IMAD.MOV.U32 R13, RZ, RZ, RZ ;  /* 0x000000ffff0d7224 */ /* 0x000fe400078e00ff */
[----:B------:R-:W-:Y:S02]  /*0580*/  VIADD R5, R5, 0xfffffff8 ;  /* 0xfffffff805057836 */ /* 0x000fe40000000000 */
[----:B------:R-:W-:-:S07]  /*0590*/  IMAD.MOV R7, RZ, RZ, -R7 ;  /* 0x000000ffff077224 */ /* 0x000fce00078e0a07 */
.L_x_34:
[----:B------:R-:W-:Y:S01]  /*05a0*/  LDS R12, [R5+-0x20] ;  /* 0xffffe000050c7984 */ /* 0x000fe20000000800 */
[----:B------:R-:W-:Y:S02]  /*05b0*/  VIADD R7, R7, 0x10 ;  /* 0x0000001007077836 */ /* 0x000fe40000000000 */
[----:B------:R-:W-:Y:S01]  /*05c0*/  VIADD R0, R0, 0x10 ;  /* 0x0000001000007836 */ /* 0x000fe20000000000 */
[----:B------:R-:W0:Y:S02]  /*05d0*/  LDS R14, [R5+-0x1c] ;  /* 0xffffe400050e7984 */ /* 0x000e240000000800 */
[----:B------:R-:W-:Y:S02]  /*05e0*/  ISETP.NE.AND P0, PT, R7, RZ, PT ;  /* 0x000000ff0700720c */ /* 0x000fe40003f05270 */
[----:B------:R-:W-:Y:S04]  /*05f0*/  LDS R15, [R5+-0x18] ;  /* 0xffffe800050f7984 */ /* 0x000fe80000000800 */
[----:B------:R-:W1:Y:S04]  /*0600*/  LDS R16, [R5+-0x14] ;  /* 0xffffec0005107984 */ /* 0x000e680000000800 */
[----:B------:R-:W-:Y:S04]  /*0610*/  LDS R17, [R5+-0x10] ;  /* 0xfffff00005117984 */ /* 0x000fe80000000800 */
[----:B------:R-:W2:Y:S04]  /*0620*/  LDS R18, [R5+-0xc] ;  /* 0xfffff40005127984 */ /* 0x000ea80000000800 */
[----:B------:R-:W-:Y:S04]  /*0630*/  LDS R19, [R5+-0x8] ;  /* 0xfffff80005137984 */ /* 0x000fe80000000800 */
[----:B------:R-:W3:Y:S04]  /*0640*/  LDS R20, [R5+-0x4] ;  /* 0xfffffc0005147984 */ /* 0x000ee80000000800 */
[----:B------:R-:W-:Y:S04]  /*0650*/  LDS R21, [R5] ;  /* 0x0000000005157984 */ /* 0x000fe80000000800 */
[----:B------:R-:W4:Y:S04]  /*0660*/  LDS R22, [R5+0x4] ;  /* 0x0000040005167984 */ /* 0x000f280000000800 */
[----:B------:R-:W-:Y:S04]  /*0670*/  LDS R23, [R5+0x8] ;  /* 0x0000080005177984 */ /* 0x000fe80000000800 */
[----:B------:R-:W5:Y:S01]  /*0680*/  LDS R24, [R5+0xc] ;  /* 0x00000c0005187984 */ /* 0x000f620000000800 */
[----:B0-----:R-:W-:-:S03]  /*0690*/  IADD3 R12, PT, PT, R14, R12, R13 ;  /* 0x0000000c0e0c7210 */ /* 0x001fc60007ffe00d */
[----:B------:R-:W-:Y:S04]  /*06a0*/  LDS R11, [R5+0x10] ;  /* 0x00001000050b7984 */ /* 0x000fe80000000800 */
[----:B------:R-:W0:Y:S01]  /*06b0*/  LDS R10, [R5+0x14] ;  /* 0x00001400050a7984 */ /* 0x000e220000000800 */
[----:B-1----:R-:W-:-:S03]  /*06c0*/  IADD3 R12, PT, PT, R16, R15, R12 ;  /* 0x0000000f100c7210 */ /* 0x002fc60007ffe00c */
[----:B------:R-:W-:Y:S04]  /*06d0*/  LDS R9, [R5+0x18] ;  /* 0x0000180005097984 */ /* 0x000fe80000000800 */
[----:B------:R1:W0:Y:S01]  /*06e0*/  LDS R8, [R5+0x1c] ;  /* 0x00001c0005087984 */ /* 0x0002220000000800 */
[----:B--2---:R-:W-:-:S04]  /*06f0*/  IADD3 R12, PT, PT, R18, R17, R12 ;  /* 0x00000011120c7210 */ /* 0x004fc80007ffe00c */
[----:B---3--:R-:W-:Y:S01]  /*0700*/  IADD3 R12, PT, PT, R20, R19, R12 ;  /* 0x00000013140c7210 */ /* 0x008fe20007ffe00c */
[----:B-1----:R-:W-:-:S03]  /*0710*/  VIADD R5, R5, 0x40 ;  /* 0x0000004005057836 */ /* 0x002fc60000000000 */
[----:B----4-:R-:W-:-:S04]  /*0720*/  IADD3 R12, PT, PT, R22, R21, R12 ;  /* 0x00000015160c7210 */ /* 0x010fc80007ffe00c */
[----:B-----5:R-:W-:-:S04]  /*0730*/  IADD3 R12, PT, PT, R24, R23, R12 ;  /* 0x00000017180c7210 */ /* 0x020fc80007ffe00c */
[----:B0-----:R-:W-:-:S04]  /*0740*/  IADD3 R10, PT, PT, R10, R11, R12 ;  /* 0x0000000b0a0a7210 */ /* 0x001fc80007ffe00c */
[----:B------:R-:W-:Y:S01]  /*0750*/  IADD3 R13, PT, PT, R8, R9, R10 ;  /* 0x00000009080d7210 */ /* 0x000fe20007ffe00a */
[----:B------:R-:W-:Y:S06]  /*0760*/  @P0 BRA `(.L_x_34) ;  /* 0xfffffffc008c0947 */ /* 0x000fec000383ffff */
[----:B------:R-:W-:Y:S05]  /*0770*/  BSYNC.RECONVERGENT B1 ;  /* 0x0000000000017941 */ /* 0x000fea0003800200 */
.L_x_33:
[----:B------:R-:W-:-:S07]  /*0780*/  VIADD R7, R0, 0xfffffff6 ;  /* 0xfffffff600077836 */ /* 0x000fce0000000000 */
.L_x_32:
[----:B------:R-:W-:Y:S05]  /*0790*/  BSYNC.RECONVERGENT B0 ;  /* 0x0000000000007941 */ /* 0x000fea0003800200 */
.L_x_31:
[----:B------:R-:W-:Y:S01]  /*07a0*/  ISETP.NE.AND P0, PT, R6, RZ, PT ;  /* 0x000000ff0600720c */ /* 0x000fe20003f05270 */
[----:B------:R-:W-:-:S12]  /*07b0*/  BSSY.RECONVERGENT B0, `(.L_x_35) ;  /* 0x000002b000007945 */ /* 0x000fd80003800200 */
[----:B------:R-:W-:Y:S05]  /*07c0*/  @!P0 BRA `(.L_x_36) ;  /* 0x0000000000a48947 */ /* 0x000fea0003800000 */
[----:B------:R-:W-:Y:S01]  /*07d0*/  ISETP.GE.U32.AND P0, PT, R6, 0x8, PT ;  /* 0x000000080600780c */ /* 0x000fe20003f06070 */
[----:B------:R-:W-:Y:S01]  /*07e0*/  BSSY.RECONVERGENT B1, `(.L_x_37) ;  /* 0x0000012000017945 */ /* 0x000fe20003800200 */
[----:B------:R-:W-:-:S04]  /*07f0*/  LOP3.LUT R15, R4, 0x7, RZ, 0xc0, !PT ;  /* 0x00000007040f7812 */ /* 0x000fc800078ec0ff */
[----:B------:R-:W-:-:S07]  /*0800*/  ISETP.NE.AND P1, PT, R15, RZ, PT ;  /* 0x000000ff0f00720c */ /* 0x000fce0003f25270 */
[----:B------:R-:W-:Y:S06]  /*0810*/  @!P0 BRA `(.L_x_38) ;  /* 0x0000000000388947 */ /* 0x000fec0003800000 */
[C---:B------:R-:W-:Y:S01]  /*0820*/  LEA R0, R7.reuse, UR4, 0x2 ;  /* 0x0000000407007c11 */ /* 0x040fe2000f8e10ff */
[----:B------:R-:W-:-:S04]  /*0830*/  VIADD R7, R7, 0x8 ;  /* 0x0000000807077836 */ /* 0x000fc80000000000 */
[----:B------:R-:W-:Y:S04]  /*0840*/  LDS R6, [R0] ;  /* 0x0000000000067984 */ /* 0x000fe80000000800 */
[----:B------:R-:W0:Y:S04]  /*0850*/  LDS R5, [R0+0x4] ;  /* 0x0000040000057984 */ /* 0x000e280000000800 */
[----:B------:R-:W-:Y:S04]  /*0860*/  LDS R8, [R0+0x8] ;  /* 0x0000080000087984 */ /* 0x000fe80000000800 */
[----:B------:R-:W1:Y:S04]  /*0870*/  LDS R9, [R0+0xc] ;  /* 0x00000c0000097984 */ /* 0x000e680000000800 */
[----:B------:R-:W-:Y:S04]  /*0880*/  LDS R10, [R0+0x10] ;  /* 0x00001000000a7984 */ /* 0x000fe80000000800 */
[----:B------:R-:W2:Y:S04]  /*0890*/  LDS R11, [R0+0x14] ;  /* 0x00001400000b7984 */ /* 0x000ea80000000800 */
[----:B------:R-:W-:Y:S04]  /*08a0*/  LDS R12, [R0+0x18] ;  /* 0x00001800000c7984 */ /* 0x000fe80000000800 */
[----:B------:R-:W3:Y:S01]  /*08b0*/  LDS R14, [R0+0x1c] ;  /* 0x00001c00000e7984 */ /* 0x000ee20000000800 */
[----:B0-----:R-:W-:-:S04]  /*08c0*/  IADD3 R5, PT, PT, R5, R6, R13 ;  /* 0x0000000605057210 */ /* 0x001fc80007ffe00d */
[----:B-1----:R-:W-:-:S04]  /*08d0*/  IADD3 R5, PT, PT, R9, R8, R5 ;  /* 0x0000000809057210 */ /* 0x002fc80007ffe005 */
[----:B--2---:R-:W-:-:S04]  /*08e0*/  IADD3 R5, PT, PT, R11, R10, R5 ;  /* 0x0000000a0b057210 */ /* 0x004fc80007ffe005 */
[----:B---3--:R-:W-:-:S07]  /*08f0*/  IADD3 R13, PT, PT, R14, R12, R5 ;  /* 0x0000000c0e0d7210 */ /* 0x008fce0007ffe005 */
.L_x_38:
[----:B------:R-:W-:Y:S05]  /*0900*/  BSYNC.RECONVERGENT B1 ;  /* 0x0000000000017941 */ /* 0x000fea0003800200 */
.L_x_37:
[----:B------:R-:W-:Y:S05]  /*0910*/  @!P1 BRA `(.L_x_36) ;  /* 0x0000000000509947 */ /* 0x000fea0003800000 */
[----:B------:R-:W-:Y:S02]  /*0920*/  ISETP.GE.U32.AND P0, PT, R15, 0x4, PT ;  /* 0x000000040f00780c */ /* 0x000fe40003f06070 */
[----:B------:R-:W-:-:S04]  /*0930*/  LOP3.LUT R0, R4, 0x3, RZ, 0xc0, !PT ;  /* 0x0000000304007812 */ /* 0x000fc800078ec0ff */
[----:B------:R-:W-:-:S07]  /*0940*/  ISETP.NE.AND P1, PT, R0, RZ, PT ;  /* 0x000000ff0000720c */ /* 0x000fce0003f25270 */
[C---:B------:R-:W-:Y:S01]  /*0950*/  @P0 LEA R5, R7.reuse, UR4, 0x2 ;  /* 0x0000000407050c11 */ /* 0x040fe2000f8e10ff */
[----:B------:R-:W-:-:S04]  /*0960*/  @P0 VIADD R7, R7, 0x4 ;  /* 0x0000000407070836 */ /* 0x000fc80000000000 */
[----:B------:R-:W-:Y:S04]  /*0970*/  @P0 LDS R6, [R5] ;  /* 0x0000000005060984 */ /* 0x000fe80000000800 */
[----:B------:R-:W0:Y:S04]  /*0980*/  @P0 LDS R8, [R5+0x4] ;  /* 0x0000040005080984 */ /* 0x000e280000000800 */
[----:B------:R-:W-:Y:S04]  /*0990*/  @P0 LDS R9, [R5+0x8] ;  /* 0x0000080005090984 */ /* 0x000fe80000000800 */
[----:B------:R-:W1:Y:S01]  /*09a0*/  @P0 LDS R10, [R5+0xc] ;  /* 0x00000c00050a0984 */ /* 0x000e620000000800 */
[----:B0-----:R-:W-:-:S04]  /*09b0*/  @P0 IADD3 R6, PT, PT, R8, R6, R13 ;  /* 0x0000000608060210 */ /* 0x001fc80007ffe00d */
[----:B-1----:R-:W-:Y:S01]  /*09c0*/  @P0 IADD3 R13, PT, PT, R10, R9, R6 ;  /* 0x000000090a0d0210 */ /* 0x002fe20007ffe006 */
[----:B------:R-:W-:Y:S06]  /*09d0*/  @!P1 BRA `(.L_x_36) ;  /* 0x0000000000209947 */ /* 0x000fec0003800000 */
[----:B------:R-:W-:Y:S01]  /*09e0*/  LEA R7, R7, UR4, 0x2 ;  /* 0x0000000407077c11 */ /* 0x000fe2000f8e10ff */
[----:B------:R-:W-:-:S07]  /*09f0*/  IMAD.MOV R0, RZ, RZ, -R0 ;  /* 0x000000ffff007224 */ /* 0x000fce00078e0a00 */
.L_x_39:
[----:B------:R0:W1:Y:S01]  /*0a00*/  LDS R4, [R7] ;  /* 0x0000000007047984 */ /* 0x0000620000000800 */
[----:B------:R-:W-:-:S05]  /*0a10*/  VIADD R0, R0, 0x1 ;  /* 0x0000000100007836 */ /* 0x000fca0000000000 */
[----:B------:R-:W-:Y:S01]  /*0a20*/  ISETP.NE.AND P0, PT, R0, RZ, PT ;  /* 0x000000ff0000720c */ /* 0x000fe20003f05270 */
[----:B0-----:R-:W-:Y:S02]  /*0a30*/  VIADD R7, R7, 0x4 ;  /* 0x0000000407077836 */ /* 0x001fe40000000000 */
[----:B-1----:R-:W-:-:S10]  /*0a40*/  IMAD.IADD R13, R4, 0x1, R13 ;  /* 0x00000001040d7824 */ /* 0x002fd400078e020d */
[----:B------:R-:W-:Y:S05]  /*0a50*/  @P0 BRA `(.L_x_39) ;  /* 0xfffffffc00e80947 */ /* 0x000fea000383ffff */
.L_x_36:
[----:B------:R-:W-:Y:S05]  /*0a60*/  BSYNC.RECONVERGENT B0 ;  /* 0x0000000000007941 */ /* 0x000fea0003800200 */
.L_x_35:
[----:B------:R-:W-:Y:S01]  /*0a70*/  STG.E desc[UR6][R2.64], R13 ;  /* 0x0000000d02007986 */ /* 0x000fe2000c101906 */
[----:B------:R-:W-:Y:S05]  /*0a80*/  EXIT ;  /* 0x000000000000794d */ /* 0x000fea0003800000 */
.L_x_40:
        /* <DEDUP_REMOVED lines=15> */
.L_x_44:


//--------------------- .nv.shared.reserved.0     --------------------------
	.section	.nv.shared.reserved.0,"aw",@nobits
	.weak		__nv_reservedSMEM_offset_0_alias
	.size		__nv_reservedSMEM_offset_0_alias, 0, 64
	.other		__nv_reservedSMEM_offset_0_alias,@"STO_CUDA_RESERVED_SHARED STV_DEFAULT"
__nv_reservedSMEM_offset_0_alias:
	.zero		0
	.zero		64


//--------------------- .nv.shared._Z24movingSumSharedMemStaticPiS_i --------------------------
	.section	.nv.shared._Z24movingSumSharedMemStaticPiS_i,"aw",@nobits
	.sectionflags	@""
	.align	4
.nv.shared._Z24movingSumSharedMemStaticPiS_i:
	.zero		3152


//--------------------- .nv.constant0._Z15movingSumGlobalPiS_i --------------------------
	.section	.nv.constant0._Z15movingSumGlobalPiS_i,"a",@progbits
	.sectionflags	@""
	.align	4
.nv.constant0._Z15movingSumGlobalPiS_i:
	.zero		916


//--------------------- .nv.constant0._Z16movingSumAtomicsPiS_i --------------------------
	.section	.nv.constant0._Z16movingSumAtomicsPiS_i,"a",@progbits
	.sectionflags	@""
	.align	4
.nv.constant0._Z16movingSumAtomicsPiS_i:
	.zero		916


//--------------------- .nv.constant0._Z25movingSumSharedMemDynamicPiS_i --------------------------
	.section	.nv.constant0._Z25movingSumSharedMemDynamicPiS_i,"a",@progbits
	.sectionflags	@""
	.align	4
.nv.constant0._Z25movingSumSharedMemDynamicPiS_i:
	.zero		916


//--------------------- .nv.constant0._Z24movingSumSharedMemStaticPiS_i --------------------------
	.section	.nv.constant0._Z24movingSumSharedMemStaticPiS_i,"a",@progbits
	.sectionflags	@""
	.align	4
.nv.constant0._Z24movingSumSharedMemStaticPiS_i:
	.zero		916


//--------------------- SYMBOLS --------------------------

	.type		.nv.reservedSmem.offset0,@object
	.size		.nv.reservedSmem.offset0,0x4
	.type		.nv.reservedSmem.cap,@object
	.size		.nv.reservedSmem.cap,0x4
